// auto-generated by cutlass_sweep.gemm — config: {"arch": "sm_100", "cluster_m": 2, "cluster_n": 1, "dtype": "e4m3", "dtype_b": "e4m3", "layout": "nt", "stages": 0, "tile_k": 32, "tile_m": 256, "tile_n": 112}
#include "cutlass/cutlass.h"
#include "cutlass/gemm/collective/collective_builder.hpp"
#include "cutlass/gemm/device/gemm_universal_adapter.h"
#include "cutlass/gemm/kernel/gemm_universal.hpp"
#include "cutlass/epilogue/collective/collective_builder.hpp"

using ElemA = cutlass::float_e4m3_t;
using ElemB = cutlass::float_e4m3_t;
using ElemCD = cutlass::float_e4m3_t;
using Acc  = float;
using TileShape    = cute::Shape<cute::_256, cute::_112, cute::_32>;
using ClusterShape = cute::Shape<cute::_2, cute::_1, cute::_1>;

using CollectiveEpilogue = typename cutlass::epilogue::collective::CollectiveBuilder<
    cutlass::arch::Sm100, cutlass::arch::OpClassTensorOp,
    TileShape, ClusterShape,
    cutlass::epilogue::collective::EpilogueTileAuto,
    Acc, Acc,
    ElemCD, cutlass::layout::RowMajor, 128 / cutlass::sizeof_bits<ElemCD>::value,
    ElemCD, cutlass::layout::RowMajor, 128 / cutlass::sizeof_bits<ElemCD>::value,
    cutlass::epilogue::collective::EpilogueScheduleAuto
  >::CollectiveOp;

using CollectiveMainloop = typename cutlass::gemm::collective::CollectiveBuilder<
    cutlass::arch::Sm100, cutlass::arch::OpClassTensorOp,
    ElemA, cutlass::layout::RowMajor, 128 / cutlass::sizeof_bits<ElemA>::value,
    ElemB, cutlass::layout::ColumnMajor, 128 / cutlass::sizeof_bits<ElemB>::value,
    Acc,
    TileShape, ClusterShape,
    cutlass::gemm::collective::StageCountAutoCarveout<static_cast<int>(sizeof(typename CollectiveEpilogue::SharedStorage))>,
    cutlass::gemm::collective::KernelScheduleAuto
  >::CollectiveOp;

using GemmKernel = cutlass::gemm::kernel::GemmUniversal<
    cute::Shape<int,int,int,int>,
    CollectiveMainloop,
    CollectiveEpilogue
>;
using Gemm = cutlass::gemm::device::GemmUniversalAdapter<GemmKernel>;

// Force the device kernel symbol into the cubin without needing a host main.
auto* _anchor = &cutlass::device_kernel<GemmKernel>;


// ===== COMPILED SASS (sm_100a) =====

	.target	sm_100a

	.elftype	@"ET_EXEC"


//--------------------- .note.nv.tkinfo           --------------------------
	.section	.note.nv.tkinfo,"",@"SHT_NOTE"
	.sectionflags	@"SHF_NOTE_NV_TKINFO"
	.tkinfo
        /*0018*/ 	.word	0x00000002
        /*0030*/ 	.string	""
        /*0030*/ 	.string	"ptxas"
        /*0030*/ 	.string	"Cuda compilation tools, release 13.0, V13.0.88"
        /*0030*/ 	.string	"Build cuda_13.0.r13.0/compiler.36424714_0"
        /*0030*/ 	.string	"-arch sm_100a -m 64 "



//--------------------- .note.nv.cuinfo           --------------------------
	.section	.note.nv.cuinfo,"",@"SHT_NOTE"
	.sectionflags	@"SHF_NOTE_NV_CUINFO"
        /*0018*/ 	.short	0x0002
        /*001a*/ 	.short	0x0064
        /*001c*/ 	.short	0x0082
	.zero		2


//--------------------- .nv.info                  --------------------------
	.section	.nv.info,"",@"SHT_CUDA_INFO"
	.align	4


	//----- nvinfo : EIATTR_REGCOUNT
	.align		4
        /*0000*/ 	.byte	0x04, 0x2f
        /*0002*/ 	.short	(.L_16 - .L_15)
	.align		4
.L_15:
        /*0004*/ 	.word	index@(_ZN7cutlass13device_kernelINS_4gemm6kernel13GemmUniversalIN4cute5tupleIJiiiiEEENS1_10collective13CollectiveMmaINS1_35MainloopSm100TmaUmmaWarpSpecializedILi34ELi2ELi4ENS5_IJNS4_1CILi2EEENSA_ILi1EEESC_EEEEENS5_IJNSA_ILi256EEENSA_ILi112EEENSA_ILi32EEEEEENS_12float_e4m3_tENS5_IJlSC_lEEESJ_SK_NS4_8TiledMMAINS4_8MMA_AtomIJNS4_10MMA_TraitsINS4_25SM100_MMA_F8F6F4_2x1SM_SSEJSJ_SJ_fSF_SG_NS4_17integral_constantINS4_4UMMA5MajorELSR_0EEESS_NSP_INSQ_7ScaleInELST_0EEESU_EEEEEENS4_6LayoutINS5_IJSC_SC_SC_EEENS5_IJNSA_ILi0EEESZ_SZ_EEEEENS5_IJNS4_10UnderscoreES12_S12_EEEEENS4_18SM100_TMA_2SM_LOADENS4_14ComposedLayoutINS4_7SwizzleILi1ELi4ELi3EEENS4_18smem_ptr_flag_bitsILi8EEENSX_INS5_IJNSA_ILi8EEESH_EEENS5_IJSH_SC_EEEEEEEvNS4_8identityES15_S1F_vS1G_EENS_8epilogue10collective18CollectiveEpilogueINS1I_23Sm100TmaWarpSpecializedILi1ELi1ELi112ELb0ELb0EEEJNS5_IJNSA_ILi128EEESG_SH_EEENS5_IJNSX_IS1N_SC_EENSX_ISG_SC_EEEEESJ_SK_SJ_SK_NS1I_6fusion15FusionCallbacksIS1M_NS1S_17LinearCombinationISJ_fSJ_fLNS_15FloatRoundStyleE2EEES1O_S1R_JEEENS4_5SM1004TMEM4LOAD26SM100_TMEM_LOAD_32dp32b16xENS4_13SM90_TMA_LOADENS16_INS17_ILi0ELi4ELi3EEES1A_NSX_INS5_IJS1B_NSA_ILi16EEEEEENS5_IJS24_SC_EEEEEEENS4_39AutoVectorizingCopyWithAssumedAlignmentILi128EEENS4_14SM90_TMA_STOREES28_S2A_S2A_EEEvvEEEEvNT_6ParamsE)
        /*0008*/ 	.word	0x000000ed


	//----- nvinfo : EIATTR_FRAME_SIZE
	.align		4
.L_16:
        /*000c*/ 	.byte	0x04, 0x11
        /*000e*/ 	.short	(.L_18 - .L_17)
	.align		4
.L_17:
        /*0010*/ 	.word	index@($__internal_2_$__cuda_sm10x_tcgen05_guardrail_trap_unallocated_columns_being_dealloced)
        /*0014*/ 	.word	0x00000000


	//----- nvinfo : EIATTR_FRAME_SIZE
	.align		4
.L_18:
        /*0018*/ 	.byte	0x04, 0x11
        /*001a*/ 	.short	(.L_20 - .L_19)
	.align		4
.L_19:
        /*001c*/ 	.word	index@($__internal_1_$__cuda_sm10x_tcgen05_guardrail_trap_phase_invalid_during_alloc)
        /*0020*/ 	.word	0x00000000


	//----- nvinfo : EIATTR_FRAME_SIZE
	.align		4
.L_20:
        /*0024*/ 	.byte	0x04, 0x11
        /*0026*/ 	.short	(.L_22 - .L_21)
	.align		4
.L_21:
        /*0028*/ 	.word	index@($__internal_0_$__cuda_sm10x_tcgen05_guardrail_trap_col_being_dealloced_not_returned_by_alloc)
        /*002c*/ 	.word	0x00000000


	//----- nvinfo : EIATTR_FRAME_SIZE
	.align		4
.L_22:
        /*0030*/ 	.byte	0x04, 0x11
        /*0032*/ 	.short	(.L_24 - .L_23)
	.align		4
.L_23:
        /*0034*/ 	.word	index@(_ZN7cutlass13device_kernelINS_4gemm6kernel13GemmUniversalIN4cute5tupleIJiiiiEEENS1_10collective13CollectiveMmaINS1_35MainloopSm100TmaUmmaWarpSpecializedILi34ELi2ELi4ENS5_IJNS4_1CILi2EEENSA_ILi1EEESC_EEEEENS5_IJNSA_ILi256EEENSA_ILi112EEENSA_ILi32EEEEEENS_12float_e4m3_tENS5_IJlSC_lEEESJ_SK_NS4_8TiledMMAINS4_8MMA_AtomIJNS4_10MMA_TraitsINS4_25SM100_MMA_F8F6F4_2x1SM_SSEJSJ_SJ_fSF_SG_NS4_17integral_constantINS4_4UMMA5MajorELSR_0EEESS_NSP_INSQ_7ScaleInELST_0EEESU_EEEEEENS4_6LayoutINS5_IJSC_SC_SC_EEENS5_IJNSA_ILi0EEESZ_SZ_EEEEENS5_IJNS4_10UnderscoreES12_S12_EEEEENS4_18SM100_TMA_2SM_LOADENS4_14ComposedLayoutINS4_7SwizzleILi1ELi4ELi3EEENS4_18smem_ptr_flag_bitsILi8EEENSX_INS5_IJNSA_ILi8EEESH_EEENS5_IJSH_SC_EEEEEEEvNS4_8identityES15_S1F_vS1G_EENS_8epilogue10collective18CollectiveEpilogueINS1I_23Sm100TmaWarpSpecializedILi1ELi1ELi112ELb0ELb0EEEJNS5_IJNSA_ILi128EEESG_SH_EEENS5_IJNSX_IS1N_SC_EENSX_ISG_SC_EEEEESJ_SK_SJ_SK_NS1I_6fusion15FusionCallbacksIS1M_NS1S_17LinearCombinationISJ_fSJ_fLNS_15FloatRoundStyleE2EEES1O_S1R_JEEENS4_5SM1004TMEM4LOAD26SM100_TMEM_LOAD_32dp32b16xENS4_13SM90_TMA_LOADENS16_INS17_ILi0ELi4ELi3EEES1A_NSX_INS5_IJS1B_NSA_ILi16EEEEEENS5_IJS24_SC_EEEEEEENS4_39AutoVectorizingCopyWithAssumedAlignmentILi128EEENS4_14SM90_TMA_STOREES28_S2A_S2A_EEEvvEEEEvNT_6ParamsE)
        /*0038*/ 	.word	0x00000000


	//----- nvinfo : EIATTR_MIN_STACK_SIZE
	.align		4
.L_24:
        /*003c*/ 	.byte	0x04, 0x12
        /*003e*/ 	.short	(.L_26 - .L_25)
	.align		4
.L_25:
        /*0040*/ 	.word	index@(_ZN7cutlass13device_kernelINS_4gemm6kernel13GemmUniversalIN4cute5tupleIJiiiiEEENS1_10collective13CollectiveMmaINS1_35MainloopSm100TmaUmmaWarpSpecializedILi34ELi2ELi4ENS5_IJNS4_1CILi2EEENSA_ILi1EEESC_EEEEENS5_IJNSA_ILi256EEENSA_ILi112EEENSA_ILi32EEEEEENS_12float_e4m3_tENS5_IJlSC_lEEESJ_SK_NS4_8TiledMMAINS4_8MMA_AtomIJNS4_10MMA_TraitsINS4_25SM100_MMA_F8F6F4_2x1SM_SSEJSJ_SJ_fSF_SG_NS4_17integral_constantINS4_4UMMA5MajorELSR_0EEESS_NSP_INSQ_7ScaleInELST_0EEESU_EEEEEENS4_6LayoutINS5_IJSC_SC_SC_EEENS5_IJNSA_ILi0EEESZ_SZ_EEEEENS5_IJNS4_10UnderscoreES12_S12_EEEEENS4_18SM100_TMA_2SM_LOADENS4_14ComposedLayoutINS4_7SwizzleILi1ELi4ELi3EEENS4_18smem_ptr_flag_bitsILi8EEENSX_INS5_IJNSA_ILi8EEESH_EEENS5_IJSH_SC_EEEEEEEvNS4_8identityES15_S1F_vS1G_EENS_8epilogue10collective18CollectiveEpilogueINS1I_23Sm100TmaWarpSpecializedILi1ELi1ELi112ELb0ELb0EEEJNS5_IJNSA_ILi128EEESG_SH_EEENS5_IJNSX_IS1N_SC_EENSX_ISG_SC_EEEEESJ_SK_SJ_SK_NS1I_6fusion15FusionCallbacksIS1M_NS1S_17LinearCombinationISJ_fSJ_fLNS_15FloatRoundStyleE2EEES1O_S1R_JEEENS4_5SM1004TMEM4LOAD26SM100_TMEM_LOAD_32dp32b16xENS4_13SM90_TMA_LOADENS16_INS17_ILi0ELi4ELi3EEES1A_NSX_INS5_IJS1B_NSA_ILi16EEEEEENS5_IJS24_SC_EEEEEEENS4_39AutoVectorizingCopyWithAssumedAlignmentILi128EEENS4_14SM90_TMA_STOREES28_S2A_S2A_EEEvvEEEEvNT_6ParamsE)
        /*0044*/ 	.word	0x00000000
.L_26:


//--------------------- .nv.compat                --------------------------
	.section	.nv.compat,"",@"SHT_CUDA_COMPAT_INFO"
	.align	4
        /*0000*/ 	.byte	0x02, 0x09, 0x01, 0x00, 0x02, 0x02, 0x02, 0x00, 0x02, 0x05, 0x05, 0x00, 0x03, 0x07, 0x01, 0x01
        /*0010*/ 	.byte	0x02, 0x03, 0x01, 0x00, 0x02, 0x06, 0x01, 0x00, 0x04, 0x0b, 0x08, 0x00, 0x09, 0x00, 0x00, 0x00
        /*0020*/ 	.byte	0x00, 0x00, 0x00, 0x00


//--------------------- .nv.info._ZN7cutlass13device_kernelINS_4gemm6kernel13GemmUniversalIN4cute5tupleIJiiiiEEENS1_10collective13CollectiveMmaINS1_35MainloopSm100TmaUmmaWarpSpecializedILi34ELi2ELi4ENS5_IJNS4_1CILi2EEENSA_ILi1EEESC_EEEEENS5_IJNSA_ILi256EEENSA_ILi112EEENSA_ILi32EEEEEENS_12float_e4m3_tENS5_IJlSC_lEEESJ_SK_NS4_8TiledMMAINS4_8MMA_AtomIJNS4_10MMA_TraitsINS4_25SM100_MMA_F8F6F4_2x1SM_SSEJSJ_SJ_fSF_SG_NS4_17integral_constantINS4_4UMMA5MajorELSR_0EEESS_NSP_INSQ_7ScaleInELST_0EEESU_EEEEEENS4_6LayoutINS5_IJSC_SC_SC_EEENS5_IJNSA_ILi0EEESZ_SZ_EEEEENS5_IJNS4_10UnderscoreES12_S12_EEEEENS4_18SM100_TMA_2SM_LOADENS4_14ComposedLayoutINS4_7SwizzleILi1ELi4ELi3EEENS4_18smem_ptr_flag_bitsILi8EEENSX_INS5_IJNSA_ILi8EEESH_EEENS5_IJSH_SC_EEEEEEEvNS4_8identityES15_S1F_vS1G_EENS_8epilogue10collective18CollectiveEpilogueINS1I_23Sm100TmaWarpSpecializedILi1ELi1ELi112ELb0ELb0EEEJNS5_IJNSA_ILi128EEESG_SH_EEENS5_IJNSX_IS1N_SC_EENSX_ISG_SC_EEEEESJ_SK_SJ_SK_NS1I_6fusion15FusionCallbacksIS1M_NS1S_17LinearCombinationISJ_fSJ_fLNS_15FloatRoundStyleE2EEES1O_S1R_JEEENS4_5SM1004TMEM4LOAD26SM100_TMEM_LOAD_32dp32b16xENS4_13SM90_TMA_LOADENS16_INS17_ILi0ELi4ELi3EEES1A_NSX_INS5_IJS1B_NSA_ILi16EEEEEENS5_IJS24_SC_EEEEEEENS4_39AutoVectorizingCopyWithAssumedAlignmentILi128EEENS4_14SM90_TMA_STOREES28_S2A_S2A_EEEvvEEEEvNT_6ParamsE --------------------------
	.section	.nv.info._ZN7cutlass13device_kernelINS_4gemm6kernel13GemmUniversalIN4cute5tupleIJiiiiEEENS1_10collective13CollectiveMmaINS1_35MainloopSm100TmaUmmaWarpSpecializedILi34ELi2ELi4ENS5_IJNS4_1CILi2EEENSA_ILi1EEESC_EEEEENS5_IJNSA_ILi256EEENSA_ILi112EEENSA_ILi32EEEEEENS_12float_e4m3_tENS5_IJlSC_lEEESJ_SK_NS4_8TiledMMAINS4_8MMA_AtomIJNS4_10MMA_TraitsINS4_25SM100_MMA_F8F6F4_2x1SM_SSEJSJ_SJ_fSF_SG_NS4_17integral_constantINS4_4UMMA5MajorELSR_0EEESS_NSP_INSQ_7ScaleInELST_0EEESU_EEEEEENS4_6LayoutINS5_IJSC_SC_SC_EEENS5_IJNSA_ILi0EEESZ_SZ_EEEEENS5_IJNS4_10UnderscoreES12_S12_EEEEENS4_18SM100_TMA_2SM_LOADENS4_14ComposedLayoutINS4_7SwizzleILi1ELi4ELi3EEENS4_18smem_ptr_flag_bitsILi8EEENSX_INS5_IJNSA_ILi8EEESH_EEENS5_IJSH_SC_EEEEEEEvNS4_8identityES15_S1F_vS1G_EENS_8epilogue10collective18CollectiveEpilogueINS1I_23Sm100TmaWarpSpecializedILi1ELi1ELi112ELb0ELb0EEEJNS5_IJNSA_ILi128EEESG_SH_EEENS5_IJNSX_IS1N_SC_EENSX_ISG_SC_EEEEESJ_SK_SJ_SK_NS1I_6fusion15FusionCallbacksIS1M_NS1S_17LinearCombinationISJ_fSJ_fLNS_15FloatRoundStyleE2EEES1O_S1R_JEEENS4_5SM1004TMEM4LOAD26SM100_TMEM_LOAD_32dp32b16xENS4_13SM90_TMA_LOADENS16_INS17_ILi0ELi4ELi3EEES1A_NSX_INS5_IJS1B_NSA_ILi16EEEEEENS5_IJS24_SC_EEEEEEENS4_39AutoVectorizingCopyWithAssumedAlignmentILi128EEENS4_14SM90_TMA_STOREES28_S2A_S2A_EEEvvEEEEvNT_6ParamsE,"",@"SHT_CUDA_INFO"
	.sectionflags	@""
	.align	4


	//----- nvinfo : EIATTR_CUDA_API_VERSION
	.align		4
        /*0000*/ 	.byte	0x04, 0x37
        /*0002*/ 	.short	(.L_28 - .L_27)
.L_27:
        /*0004*/ 	.word	0x00000082


	//----- nvinfo : EIATTR_KPARAM_INFO
	.align		4
.L_28:
        /*0008*/ 	.byte	0x04, 0x17
        /*000a*/ 	.short	(.L_30 - .L_29)
.L_29:
        /*000c*/ 	.word	0x00000000
        /*0010*/ 	.short	0x0000
        /*0012*/ 	.short	0x0000
        /*0014*/ 	.byte	0x00, 0xf0, 0x01, 0x20


	//----- nvinfo : EIATTR_AT_ENTRY_FRAGMENTS
	.align		4
.L_30:
        /*0018*/ 	.byte	0x04, 0x4f
        /*001a*/ 	.short	(.L_32 - .L_31)


	//   ....[0]....
.L_31:
        /*001c*/ 	.word	0x00000007


	//----- nvinfo : EIATTR_RESERVED_SMEM_USED
	.align		4
.L_32:
        /*0020*/ 	.byte	0x01, 0x41
	.zero		2


	//----- nvinfo : EIATTR_SPARSE_MMA_MASK
	.align		4
        /*0024*/ 	.byte	0x03, 0x50
        /*0026*/ 	.short	0x0000


	//----- nvinfo : EIATTR_TCGEN05_2CTA_USED
	.align		4
        /*0028*/ 	.byte	0x01, 0x52
	.zero		2


	//----- nvinfo : EIATTR_MAXREG_COUNT
	.align		4
        /*002c*/ 	.byte	0x03, 0x1b
        /*002e*/ 	.short	0x00ff


	//----- nvinfo : EIATTR_NUM_BARRIERS
	.align		4
        /*0030*/ 	.byte	0x02, 0x4c
        /*0032*/ 	.byte	0x07
	.zero		1


	//----- nvinfo : EIATTR_EXTERNS
	.align		4
        /*0034*/ 	.byte	0x04, 0x0f
        /*0036*/ 	.short	(.L_34 - .L_33)


	//   ....[0]....
	.align		4
.L_33:
        /*0038*/ 	.word	index@(__assertfail)


	//----- nvinfo : EIATTR_MERCURY_ISA_VERSION
	.align		4
.L_34:
        /*003c*/ 	.byte	0x03, 0x5f
        /*003e*/ 	.short	0x0101


	//----- nvinfo : EIATTR_INT_WARP_WIDE_INSTR_OFFSETS
	.align		4
        /*0040*/ 	.byte	0x04, 0x31
        /*0042*/ 	.short	(.L_36 - .L_35)


	//   ....[0]....
.L_35:
        /*0044*/ 	.word	0x000010b0


	//   ....[1]....
        /*0048*/ 	.word	0x00001150


	//   ....[2]....
        /*004c*/ 	.word	0x000054e0


	//   ....[3]....
        /*0050*/ 	.word	0x00005500


	//   ....[4]....
        /*0054*/ 	.word	0x00005530


	//   ....[5]....
        /*0058*/ 	.word	0x00006130


	//   ....[6]....
        /*005c*/ 	.word	0x000061d0


	//   ....[7]....
        /*0060*/ 	.word	0x00006230


	//   ....[8]....
        /*0064*/ 	.word	0x00006290


	//   ....[9]....
        /*0068*/ 	.word	0x000062f0


	//   ....[10]....
        /*006c*/ 	.word	0x00006330


	//   ....[11]....
        /*0070*/ 	.word	0x000063d0


	//   ....[12]....
        /*0074*/ 	.word	0x000063f0


	//----- nvinfo : EIATTR_COOP_GROUP_MASK_REGIDS
	.align		4
.L_36:
        /*0078*/ 	.byte	0x04, 0x29
        /*007a*/ 	.short	(.L_38 - .L_37)


	//   ....[0]....
.L_37:
        /*007c*/ 	.word	0xffffffff


	//   ....[1]....
        /*0080*/ 	.word	0xffffffff


	//   ....[2]....
        /*0084*/ 	.word	0xffffffff


	//   ....[3]....
        /*0088*/ 	.word	0xffffffff


	//   ....[4]....
        /*008c*/ 	.word	0xffffffff


	//   ....[5]....
        /*0090*/ 	.word	0xffffffff


	//   ....[6]....
        /*0094*/ 	.word	0xffffffff


	//   ....[7]....
        /*0098*/ 	.word	0xffffffff


	//   ....[8]....
        /*009c*/ 	.word	0xffffffff


	//   ....[9]....
        /*00a0*/ 	.word	0xffffffff


	//   ....[10]....
        /*00a4*/ 	.word	0xffffffff


	//   ....[11]....
        /*00a8*/ 	.word	0xffffffff


	//   ....[12]....
        /*00ac*/ 	.word	0xffffffff


	//   ....[13]....
        /*00b0*/ 	.word	0xffffffff


	//----- nvinfo : EIATTR_COOP_GROUP_INSTR_OFFSETS
	.align		4
.L_38:
        /*00b4*/ 	.byte	0x04, 0x28
        /*00b6*/ 	.short	(.L_40 - .L_39)


	//   ....[0]....
.L_39:
        /*00b8*/ 	.word	0x000000b0


	//   ....[1]....
        /*00bc*/ 	.word	0x00000510


	//   ....[2]....
        /*00c0*/ 	.word	0x00000a80


	//   ....[3]....
        /*00c4*/ 	.word	0x00000bb0


	//   ....[4]....
        /*00c8*/ 	.word	0x00000ca0


	//   ....[5]....
        /*00cc*/ 	.word	0x00000e00


	//   ....[6]....
        /*00d0*/ 	.word	0x00000f90


	//   ....[7]....
        /*00d4*/ 	.word	0x000011d0


	//   ....[8]....
        /*00d8*/ 	.word	0x00002460


	//   ....[9]....
        /*00dc*/ 	.word	0x00004410


	//   ....[10]....
        /*00e0*/ 	.word	0x000048e0


	//   ....[11]....
        /*00e4*/ 	.word	0x00004910


	//   ....[12]....
        /*00e8*/ 	.word	0x000053e0


	//   ....[13]....
        /*00ec*/ 	.word	0x000055f0


	//----- nvinfo : EIATTR_VRC_CTA_INIT_COUNT
	.align		4
.L_40:
        /*00f0*/ 	.byte	0x02, 0x4a
        /*00f2*/ 	.byte	0x80
	.zero		1


	//----- nvinfo : EIATTR_SYSCALL_OFFSETS
	.align		4
        /*00f4*/ 	.byte	0x04, 0x46
        /*00f6*/ 	.short	(.L_42 - .L_41)


	//   ....[0]....
.L_41:
        /*00f8*/ 	.word	0x00007740


	//   ....[1]....
        /*00fc*/ 	.word	0x000078b0


	//   ....[2]....
        /*0100*/ 	.word	0x00007a20


	//   ....[3]....
        /*0104*/ 	.word	0x00007b90


	//   ....[4]....
        /*0108*/ 	.word	0x00007d00


	//   ....[5]....
        /*010c*/ 	.word	0x00007e70


	//   ....[6]....
        /*0110*/ 	.word	0x00007fe0


	//----- nvinfo : EIATTR_MBARRIER_INSTR_OFFSETS
	.align		4
.L_42:
        /*0114*/ 	.byte	0x04, 0x39
        /*0116*/ 	.short	(.L_44 - .L_43)


	//   ....[0]....
.L_43:
        /*0118*/ 	.word	0x00000620
        /*011c*/ 	.word	0x000000ff
        /*0120*/ 	.word	0x00000000
        /*0124*/ 	.short	0x0100
        /*0126*/ 	.byte	0x04
	.zero		1


	//   ....[1]....
        /*0128*/ 	.word	0x00000630
        /*012c*/ 	.word	0x000000ff
        /*0130*/ 	.word	0x00000110
        /*0134*/ 	.short	0x0100
        /*0136*/ 	.byte	0x04
	.zero		1


	//   ....[2]....
        /*0138*/ 	.word	0x00000640
        /*013c*/ 	.word	0x000000ff
        /*0140*/ 	.word	0x00000008
        /*0144*/ 	.short	0x0100
        /*0146*/ 	.byte	0x04
	.zero		1


	//   ....[3]....
        /*0148*/ 	.word	0x00000650
        /*014c*/ 	.word	0x000000ff
        /*0150*/ 	.word	0x00000118
        /*0154*/ 	.short	0x0100
        /*0156*/ 	.byte	0x04
	.zero		1


	//   ....[4]....
        /*0158*/ 	.word	0x00000660
        /*015c*/ 	.word	0x000000ff
        /*0160*/ 	.word	0x00000010
        /*0164*/ 	.short	0x0100
        /*0166*/ 	.byte	0x04
	.zero		1


	//   ....[5]....
        /*0168*/ 	.word	0x00000670
        /*016c*/ 	.word	0x000000ff
        /*0170*/ 	.word	0x00000120
        /*0174*/ 	.short	0x0100
        /*0176*/ 	.byte	0x04
	.zero		1


	//   ....[6]....
        /*0178*/ 	.word	0x00000680
        /*017c*/ 	.word	0x000000ff
        /*0180*/ 	.word	0x00000018
        /*0184*/ 	.short	0x0100
        /*0186*/ 	.byte	0x04
	.zero		1


	//   ....[7]....
        /*0188*/ 	.word	0x00000690
        /*018c*/ 	.word	0x000000ff
        /*0190*/ 	.word	0x00000128
        /*0194*/ 	.short	0x0100
        /*0196*/ 	.byte	0x04
	.zero		1


	//   ....[8]....
        /*0198*/ 	.word	0x000006a0
        /*019c*/ 	.word	0x000000ff
        /*01a0*/ 	.word	0x00000020
        /*01a4*/ 	.short	0x0100
        /*01a6*/ 	.byte	0x04
	.zero		1


	//   ....[9]....
        /*01a8*/ 	.word	0x000006b0
        /*01ac*/ 	.word	0x000000ff
        /*01b0*/ 	.word	0x00000130
        /*01b4*/ 	.short	0x0100
        /*01b6*/ 	.byte	0x04
	.zero		1


	//   ....[10]....
        /*01b8*/ 	.word	0x000006c0
        /*01bc*/ 	.word	0x000000ff
        /*01c0*/ 	.word	0x00000028
        /*01c4*/ 	.short	0x0100
        /*01c6*/ 	.byte	0x04
	.zero		1


	//   ....[11]....
        /*01c8*/ 	.word	0x000006d0
        /*01cc*/ 	.word	0x000000ff
        /*01d0*/ 	.word	0x00000138
        /*01d4*/ 	.short	0x0100
        /*01d6*/ 	.byte	0x04
	.zero		1


	//   ....[12]....
        /*01d8*/ 	.word	0x000006e0
        /*01dc*/ 	.word	0x000000ff
        /*01e0*/ 	.word	0x00000030
        /*01e4*/ 	.short	0x0100
        /*01e6*/ 	.byte	0x04
	.zero		1


	//   ....[13]....
        /*01e8*/ 	.word	0x000006f0
        /*01ec*/ 	.word	0x000000ff
        /*01f0*/ 	.word	0x00000140
        /*01f4*/ 	.short	0x0100
        /*01f6*/ 	.byte	0x04
	.zero		1


	//   ....[14]....
        /*01f8*/ 	.word	0x00000700
        /*01fc*/ 	.word	0x000000ff
        /*0200*/ 	.word	0x00000038
        /*0204*/ 	.short	0x0100
        /*0206*/ 	.byte	0x04
	.zero		1


	//   ....[15]....
        /*0208*/ 	.word	0x00000710
        /*020c*/ 	.word	0x000000ff
        /*0210*/ 	.word	0x00000148
        /*0214*/ 	.short	0x0100
        /*0216*/ 	.byte	0x04
	.zero		1


	//   ....[16]....
        /*0218*/ 	.word	0x00000720
        /*021c*/ 	.word	0x000000ff
        /*0220*/ 	.word	0x00000040
        /*0224*/ 	.short	0x0100
        /*0226*/ 	.byte	0x04
	.zero		1


	//   ....[17]....
        /*0228*/ 	.word	0x00000730
        /*022c*/ 	.word	0x000000ff
        /*0230*/ 	.word	0x00000150
        /*0234*/ 	.short	0x0100
        /*0236*/ 	.byte	0x04
	.zero		1


	//   ....[18]....
        /*0238*/ 	.word	0x00000740
        /*023c*/ 	.word	0x000000ff
        /*0240*/ 	.word	0x00000048
        /*0244*/ 	.short	0x0100
        /*0246*/ 	.byte	0x04
	.zero		1


	//   ....[19]....
        /*0248*/ 	.word	0x00000750
        /*024c*/ 	.word	0x000000ff
        /*0250*/ 	.word	0x00000158
        /*0254*/ 	.short	0x0100
        /*0256*/ 	.byte	0x04
	.zero		1


	//   ....[20]....
        /*0258*/ 	.word	0x00000760
        /*025c*/ 	.word	0x000000ff
        /*0260*/ 	.word	0x00000050
        /*0264*/ 	.short	0x0100
        /*0266*/ 	.byte	0x04
	.zero		1


	//   ....[21]....
        /*0268*/ 	.word	0x00000770
        /*026c*/ 	.word	0x000000ff
        /*0270*/ 	.word	0x00000160
        /*0274*/ 	.short	0x0100
        /*0276*/ 	.byte	0x04
	.zero		1


	//   ....[22]....
        /*0278*/ 	.word	0x00000780
        /*027c*/ 	.word	0x000000ff
        /*0280*/ 	.word	0x00000058
        /*0284*/ 	.short	0x0100
        /*0286*/ 	.byte	0x04
	.zero		1


	//   ....[23]....
        /*0288*/ 	.word	0x00000790
        /*028c*/ 	.word	0x000000ff
        /*0290*/ 	.word	0x00000168
        /*0294*/ 	.short	0x0100
        /*0296*/ 	.byte	0x04
	.zero		1


	//   ....[24]....
        /*0298*/ 	.word	0x000007a0
        /*029c*/ 	.word	0x000000ff
        /*02a0*/ 	.word	0x00000060
        /*02a4*/ 	.short	0x0100
        /*02a6*/ 	.byte	0x04
	.zero		1


	//   ....[25]....
        /*02a8*/ 	.word	0x000007b0
        /*02ac*/ 	.word	0x000000ff
        /*02b0*/ 	.word	0x00000170
        /*02b4*/ 	.short	0x0100
        /*02b6*/ 	.byte	0x04
	.zero		1


	//   ....[26]....
        /*02b8*/ 	.word	0x000007c0
        /*02bc*/ 	.word	0x000000ff
        /*02c0*/ 	.word	0x00000068
        /*02c4*/ 	.short	0x0100
        /*02c6*/ 	.byte	0x04
	.zero		1


	//   ....[27]....
        /*02c8*/ 	.word	0x000007d0
        /*02cc*/ 	.word	0x000000ff
        /*02d0*/ 	.word	0x00000178
        /*02d4*/ 	.short	0x0100
        /*02d6*/ 	.byte	0x04
	.zero		1


	//   ....[28]....
        /*02d8*/ 	.word	0x000007e0
        /*02dc*/ 	.word	0x000000ff
        /*02e0*/ 	.word	0x00000070
        /*02e4*/ 	.short	0x0100
        /*02e6*/ 	.byte	0x04
	.zero		1


	//   ....[29]....
        /*02e8*/ 	.word	0x000007f0
        /*02ec*/ 	.word	0x000000ff
        /*02f0*/ 	.word	0x00000180
        /*02f4*/ 	.short	0x0100
        /*02f6*/ 	.byte	0x04
	.zero		1


	//   ....[30]....
        /*02f8*/ 	.word	0x00000800
        /*02fc*/ 	.word	0x000000ff
        /*0300*/ 	.word	0x00000078
        /*0304*/ 	.short	0x0100
        /*0306*/ 	.byte	0x04
	.zero		1


	//   ....[31]....
        /*0308*/ 	.word	0x00000810
        /*030c*/ 	.word	0x000000ff
        /*0310*/ 	.word	0x00000188
        /*0314*/ 	.short	0x0100
        /*0316*/ 	.byte	0x04
	.zero		1


	//   ....[32]....
        /*0318*/ 	.word	0x00000820
        /*031c*/ 	.word	0x000000ff
        /*0320*/ 	.word	0x00000080
        /*0324*/ 	.short	0x0100
        /*0326*/ 	.byte	0x04
	.zero		1


	//   ....[33]....
        /*0328*/ 	.word	0x00000830
        /*032c*/ 	.word	0x000000ff
        /*0330*/ 	.word	0x00000190
        /*0334*/ 	.short	0x0100
        /*0336*/ 	.byte	0x04
	.zero		1


	//   ....[34]....
        /*0338*/ 	.word	0x00000840
        /*033c*/ 	.word	0x000000ff
        /*0340*/ 	.word	0x00000088
        /*0344*/ 	.short	0x0100
        /*0346*/ 	.byte	0x04
	.zero		1


	//   ....[35]....
        /*0348*/ 	.word	0x00000850
        /*034c*/ 	.word	0x000000ff
        /*0350*/ 	.word	0x00000198
        /*0354*/ 	.short	0x0100
        /*0356*/ 	.byte	0x04
	.zero		1


	//   ....[36]....
        /*0358*/ 	.word	0x00000860
        /*035c*/ 	.word	0x000000ff
        /*0360*/ 	.word	0x00000090
        /*0364*/ 	.short	0x0100
        /*0366*/ 	.byte	0x04
	.zero		1


	//   ....[37]....
        /*0368*/ 	.word	0x00000870
        /*036c*/ 	.word	0x000000ff
        /*0370*/ 	.word	0x000001a0
        /*0374*/ 	.short	0x0100
        /*0376*/ 	.byte	0x04
	.zero		1


	//   ....[38]....
        /*0378*/ 	.word	0x00000880
        /*037c*/ 	.word	0x000000ff
        /*0380*/ 	.word	0x00000098
        /*0384*/ 	.short	0x0100
        /*0386*/ 	.byte	0x04
	.zero		1


	//   ....[39]....
        /*0388*/ 	.word	0x00000890
        /*038c*/ 	.word	0x000000ff
        /*0390*/ 	.word	0x000001a8
        /*0394*/ 	.short	0x0100
        /*0396*/ 	.byte	0x04
	.zero		1


	//   ....[40]....
        /*0398*/ 	.word	0x000008a0
        /*039c*/ 	.word	0x000000ff
        /*03a0*/ 	.word	0x000000a0
        /*03a4*/ 	.short	0x0100
        /*03a6*/ 	.byte	0x04
	.zero		1


	//   ....[41]....
        /*03a8*/ 	.word	0x000008b0
        /*03ac*/ 	.word	0x000000ff
        /*03b0*/ 	.word	0x000001b0
        /*03b4*/ 	.short	0x0100
        /*03b6*/ 	.byte	0x04
	.zero		1


	//   ....[42]....
        /*03b8*/ 	.word	0x000008c0
        /*03bc*/ 	.word	0x000000ff
        /*03c0*/ 	.word	0x000000a8
        /*03c4*/ 	.short	0x0100
        /*03c6*/ 	.byte	0x04
	.zero		1


	//   ....[43]....
        /*03c8*/ 	.word	0x000008d0
        /*03cc*/ 	.word	0x000000ff
        /*03d0*/ 	.word	0x000001b8
        /*03d4*/ 	.short	0x0100
        /*03d6*/ 	.byte	0x04
	.zero		1


	//   ....[44]....
        /*03d8*/ 	.word	0x000008e0
        /*03dc*/ 	.word	0x000000ff
        /*03e0*/ 	.word	0x000000b0
        /*03e4*/ 	.short	0x0100
        /*03e6*/ 	.byte	0x04
	.zero		1


	//   ....[45]....
        /*03e8*/ 	.word	0x000008f0
        /*03ec*/ 	.word	0x000000ff
        /*03f0*/ 	.word	0x000001c0
        /*03f4*/ 	.short	0x0100
        /*03f6*/ 	.byte	0x04
	.zero		1


	//   ....[46]....
        /*03f8*/ 	.word	0x00000900
        /*03fc*/ 	.word	0x000000ff
        /*0400*/ 	.word	0x000000b8
        /*0404*/ 	.short	0x0100
        /*0406*/ 	.byte	0x04
	.zero		1


	//   ....[47]....
        /*0408*/ 	.word	0x00000910
        /*040c*/ 	.word	0x000000ff
        /*0410*/ 	.word	0x000001c8
        /*0414*/ 	.short	0x0100
        /*0416*/ 	.byte	0x04
	.zero		1


	//   ....[48]....
        /*0418*/ 	.word	0x00000920
        /*041c*/ 	.word	0x000000ff
        /*0420*/ 	.word	0x000000c0
        /*0424*/ 	.short	0x0100
        /*0426*/ 	.byte	0x04
	.zero		1


	//   ....[49]....
        /*0428*/ 	.word	0x00000930
        /*042c*/ 	.word	0x000000ff
        /*0430*/ 	.word	0x000001d0
        /*0434*/ 	.short	0x0100
        /*0436*/ 	.byte	0x04
	.zero		1


	//   ....[50]....
        /*0438*/ 	.word	0x00000940
        /*043c*/ 	.word	0x000000ff
        /*0440*/ 	.word	0x000000c8
        /*0444*/ 	.short	0x0100
        /*0446*/ 	.byte	0x04
	.zero		1


	//   ....[51]....
        /*0448*/ 	.word	0x00000950
        /*044c*/ 	.word	0x000000ff
        /*0450*/ 	.word	0x000001d8
        /*0454*/ 	.short	0x0100
        /*0456*/ 	.byte	0x04
	.zero		1


	//   ....[52]....
        /*0458*/ 	.word	0x00000960
        /*045c*/ 	.word	0x000000ff
        /*0460*/ 	.word	0x000000d0
        /*0464*/ 	.short	0x0100
        /*0466*/ 	.byte	0x04
	.zero		1


	//   ....[53]....
        /*0468*/ 	.word	0x00000970
        /*046c*/ 	.word	0x000000ff
        /*0470*/ 	.word	0x000001e0
        /*0474*/ 	.short	0x0100
        /*0476*/ 	.byte	0x04
	.zero		1


	//   ....[54]....
        /*0478*/ 	.word	0x00000980
        /*047c*/ 	.word	0x000000ff
        /*0480*/ 	.word	0x000000d8
        /*0484*/ 	.short	0x0100
        /*0486*/ 	.byte	0x04
	.zero		1


	//   ....[55]....
        /*0488*/ 	.word	0x00000990
        /*048c*/ 	.word	0x000000ff
        /*0490*/ 	.word	0x000001e8
        /*0494*/ 	.short	0x0100
        /*0496*/ 	.byte	0x04
	.zero		1


	//   ....[56]....
        /*0498*/ 	.word	0x000009a0
        /*049c*/ 	.word	0x000000ff
        /*04a0*/ 	.word	0x000000e0
        /*04a4*/ 	.short	0x0100
        /*04a6*/ 	.byte	0x04
	.zero		1


	//   ....[57]....
        /*04a8*/ 	.word	0x000009b0
        /*04ac*/ 	.word	0x000000ff
        /*04b0*/ 	.word	0x000001f0
        /*04b4*/ 	.short	0x0100
        /*04b6*/ 	.byte	0x04
	.zero		1


	//   ....[58]....
        /*04b8*/ 	.word	0x000009c0
        /*04bc*/ 	.word	0x000000ff
        /*04c0*/ 	.word	0x000000e8
        /*04c4*/ 	.short	0x0100
        /*04c6*/ 	.byte	0x04
	.zero		1


	//   ....[59]....
        /*04c8*/ 	.word	0x000009d0
        /*04cc*/ 	.word	0x000000ff
        /*04d0*/ 	.word	0x000001f8
        /*04d4*/ 	.short	0x0100
        /*04d6*/ 	.byte	0x04
	.zero		1


	//   ....[60]....
        /*04d8*/ 	.word	0x000009e0
        /*04dc*/ 	.word	0x000000ff
        /*04e0*/ 	.word	0x000000f0
        /*04e4*/ 	.short	0x0100
        /*04e6*/ 	.byte	0x04
	.zero		1


	//   ....[61]....
        /*04e8*/ 	.word	0x000009f0
        /*04ec*/ 	.word	0x000000ff
        /*04f0*/ 	.word	0x00000200
        /*04f4*/ 	.short	0x0100
        /*04f6*/ 	.byte	0x04
	.zero		1


	//   ....[62]....
        /*04f8*/ 	.word	0x00000a00
        /*04fc*/ 	.word	0x000000ff
        /*0500*/ 	.word	0x000000f8
        /*0504*/ 	.short	0x0100
        /*0506*/ 	.byte	0x04
	.zero		1


	//   ....[63]....
        /*0508*/ 	.word	0x00000a10
        /*050c*/ 	.word	0x000000ff
        /*0510*/ 	.word	0x00000208
        /*0514*/ 	.short	0x0100
        /*0516*/ 	.byte	0x04
	.zero		1


	//   ....[64]....
        /*0518*/ 	.word	0x00000a20
        /*051c*/ 	.word	0x000000ff
        /*0520*/ 	.word	0x00000100
        /*0524*/ 	.short	0x0100
        /*0526*/ 	.byte	0x04
	.zero		1


	//   ....[65]....
        /*0528*/ 	.word	0x00000a30
        /*052c*/ 	.word	0x000000ff
        /*0530*/ 	.word	0x00000210
        /*0534*/ 	.short	0x0100
        /*0536*/ 	.byte	0x04
	.zero		1


	//   ....[66]....
        /*0538*/ 	.word	0x00000a40
        /*053c*/ 	.word	0x000000ff
        /*0540*/ 	.word	0x00000108
        /*0544*/ 	.short	0x0100
        /*0546*/ 	.byte	0x04
	.zero		1


	//   ....[67]....
        /*0548*/ 	.word	0x00000a50
        /*054c*/ 	.word	0x000000ff
        /*0550*/ 	.word	0x00000218
        /*0554*/ 	.short	0x0100
        /*0556*/ 	.byte	0x04
	.zero		1


	//   ....[68]....
        /*0558*/ 	.word	0x00000b80
        /*055c*/ 	.word	0x000000ff
        /*0560*/ 	.word	0x00000220
        /*0564*/ 	.short	0x0100
        /*0566*/ 	.byte	0x04
	.zero		1


	//   ....[69]....
        /*0568*/ 	.word	0x00000b90
        /*056c*/ 	.word	0x000000ff
        /*0570*/ 	.word	0x00000228
        /*0574*/ 	.short	0x0100
        /*0576*/ 	.byte	0x04
	.zero		1


	//   ....[70]....
        /*0578*/ 	.word	0x00000c70
        /*057c*/ 	.word	0x000000ff
        /*0580*/ 	.word	0x00000230
        /*0584*/ 	.short	0x0100
        /*0586*/ 	.byte	0x04
	.zero		1


	//   ....[71]....
        /*0588*/ 	.word	0x00000c80
        /*058c*/ 	.word	0x000000ff
        /*0590*/ 	.word	0x00000238
        /*0594*/ 	.short	0x0100
        /*0596*/ 	.byte	0x04
	.zero		1


	//   ....[72]....
        /*0598*/ 	.word	0x00000db0
        /*059c*/ 	.word	0x000000ff
        /*05a0*/ 	.word	0x00000240
        /*05a4*/ 	.short	0x0100
        /*05a6*/ 	.byte	0x04
	.zero		1


	//   ....[73]....
        /*05a8*/ 	.word	0x00000dc0
        /*05ac*/ 	.word	0x000000ff
        /*05b0*/ 	.word	0x00000250
        /*05b4*/ 	.short	0x0100
        /*05b6*/ 	.byte	0x04
	.zero		1


	//   ....[74]....
        /*05b8*/ 	.word	0x00000dd0
        /*05bc*/ 	.word	0x000000ff
        /*05c0*/ 	.word	0x00000248
        /*05c4*/ 	.short	0x0100
        /*05c6*/ 	.byte	0x04
	.zero		1


	//   ....[75]....
        /*05c8*/ 	.word	0x00000de0
        /*05cc*/ 	.word	0x000000ff
        /*05d0*/ 	.word	0x00000258
        /*05d4*/ 	.short	0x0100
        /*05d6*/ 	.byte	0x04
	.zero		1


	//   ....[76]....
        /*05d8*/ 	.word	0x00000f00
        /*05dc*/ 	.word	0x000000ff
        /*05e0*/ 	.word	0x00000260
        /*05e4*/ 	.short	0x0100
        /*05e6*/ 	.byte	0x04
	.zero		1


	//   ....[77]....
        /*05e8*/ 	.word	0x00000f10
        /*05ec*/ 	.word	0x000000ff
        /*05f0*/ 	.word	0x00000280
        /*05f4*/ 	.short	0x0100
        /*05f6*/ 	.byte	0x04
	.zero		1


	//   ....[78]....
        /*05f8*/ 	.word	0x00000f20
        /*05fc*/ 	.word	0x000000ff
        /*0600*/ 	.word	0x00000268
        /*0604*/ 	.short	0x0100
        /*0606*/ 	.byte	0x04
	.zero		1


	//   ....[79]....
        /*0608*/ 	.word	0x00000f30
        /*060c*/ 	.word	0x000000ff
        /*0610*/ 	.word	0x00000288
        /*0614*/ 	.short	0x0100
        /*0616*/ 	.byte	0x04
	.zero		1


	//   ....[80]....
        /*0618*/ 	.word	0x00000f40
        /*061c*/ 	.word	0x000000ff
        /*0620*/ 	.word	0x00000270
        /*0624*/ 	.short	0x0100
        /*0626*/ 	.byte	0x04
	.zero		1


	//   ....[81]....
        /*0628*/ 	.word	0x00000f50
        /*062c*/ 	.word	0x000000ff
        /*0630*/ 	.word	0x00000290
        /*0634*/ 	.short	0x0100
        /*0636*/ 	.byte	0x04
	.zero		1


	//   ....[82]....
        /*0638*/ 	.word	0x00000f60
        /*063c*/ 	.word	0x000000ff
        /*0640*/ 	.word	0x00000278
        /*0644*/ 	.short	0x0100
        /*0646*/ 	.byte	0x04
	.zero		1


	//   ....[83]....
        /*0648*/ 	.word	0x00000f70
        /*064c*/ 	.word	0x000000ff
        /*0650*/ 	.word	0x00000298
        /*0654*/ 	.short	0x0100
        /*0656*/ 	.byte	0x04
	.zero		1


	//   ....[84]....
        /*0658*/ 	.word	0x00001060
        /*065c*/ 	.word	0x000000ff
        /*0660*/ 	.word	0x000002a0
        /*0664*/ 	.short	0x0100
        /*0666*/ 	.byte	0x04
	.zero		1


	//   ....[85]....
        /*0668*/ 	.word	0x00001070
        /*066c*/ 	.word	0x000000ff
        /*0670*/ 	.word	0x000002b0
        /*0674*/ 	.short	0x0100
        /*0676*/ 	.byte	0x04
	.zero		1


	//   ....[86]....
        /*0678*/ 	.word	0x00001080
        /*067c*/ 	.word	0x000000ff
        /*0680*/ 	.word	0x000002a8
        /*0684*/ 	.short	0x0100
        /*0686*/ 	.byte	0x04
	.zero		1


	//   ....[87]....
        /*0688*/ 	.word	0x00001090
        /*068c*/ 	.word	0x000000ff
        /*0690*/ 	.word	0x000002b8
        /*0694*/ 	.short	0x0100
        /*0696*/ 	.byte	0x04
	.zero		1


	//   ....[88]....
        /*0698*/ 	.word	0x00001190
        /*069c*/ 	.word	0x000000ff
        /*06a0*/ 	.word	0x000002c0
        /*06a4*/ 	.short	0x0100
        /*06a6*/ 	.byte	0x04
	.zero		1


	//   ....[89]....
        /*06a8*/ 	.word	0x00001c90
        /*06ac*/ 	.word	0x00000003
        /*06b0*/ 	.word	0x000002b0
        /*06b4*/ 	.short	0x010a
        /*06b6*/ 	.byte	0xff
	.zero		1


	//   ....[90]....
        /*06b8*/ 	.word	0x00001cc0
        /*06bc*/ 	.word	0x00000003
        /*06c0*/ 	.word	0x000002a0
        /*06c4*/ 	.short	0x0101
        /*06c6*/ 	.byte	0xff
	.zero		1


	//   ....[91]....
        /*06c8*/ 	.word	0x00001d90
        /*06cc*/ 	.word	0x000000ff
        /*06d0*/ 	.word	0x00000110
        /*06d4*/ 	.short	0x010a
        /*06d6*/ 	.byte	0x06
	.zero		1


	//   ....[92]....
        /*06d8*/ 	.word	0x00001e60
        /*06dc*/ 	.word	0x000000ff
        /*06e0*/ 	.word	0x00000110
        /*06e4*/ 	.short	0x010a
        /*06e6*/ 	.byte	0x21
	.zero		1


	//   ....[93]....
        /*06e8*/ 	.word	0x00002010
        /*06ec*/ 	.word	0x000000ff
        /*06f0*/ 	.word	0x00000110
        /*06f4*/ 	.short	0x010a
        /*06f6*/ 	.byte	0x08
	.zero		1


	//   ....[94]....
        /*06f8*/ 	.word	0x00002110
        /*06fc*/ 	.word	0x000000ff
        /*0700*/ 	.word	0x00000238
        /*0704*/ 	.short	0x0101
        /*0706*/ 	.byte	0x04
	.zero		1


	//   ....[95]....
        /*0708*/ 	.word	0x00002130
        /*070c*/ 	.word	0x000000ff
        /*0710*/ 	.word	0x00000110
        /*0714*/ 	.short	0x010a
        /*0716*/ 	.byte	0x06
	.zero		1


	//   ....[96]....
        /*0718*/ 	.word	0x000021b0
        /*071c*/ 	.word	0x000000ff
        /*0720*/ 	.word	0x00000110
        /*0724*/ 	.short	0x010a
        /*0726*/ 	.byte	0x11
	.zero		1


	//   ....[97]....
        /*0728*/ 	.word	0x00002340
        /*072c*/ 	.word	0x000000ff
        /*0730*/ 	.word	0x00000110
        /*0734*/ 	.short	0x010a
        /*0736*/ 	.byte	0x08
	.zero		1


	//   ....[98]....
        /*0738*/ 	.word	0x00002490
        /*073c*/ 	.word	0x00000003
        /*0740*/ 	.word	0x00000240
        /*0744*/ 	.short	0x010a
        /*0746*/ 	.byte	0xff
	.zero		1


	//   ....[99]....
        /*0748*/ 	.word	0x000025e0
        /*074c*/ 	.word	0x00000000
        /*0750*/ 	.word	0x00000000
        /*0754*/ 	.short	0x0101
        /*0756*/ 	.byte	0xff
	.zero		1


	//   ....[100]....
        /*0758*/ 	.word	0x00002ba0
        /*075c*/ 	.word	0x000000ff
        /*0760*/ 	.word	0x00000000
        /*0764*/ 	.short	0x010a
        /*0766*/ 	.byte	0x04
	.zero		1


	//   ....[101]....
        /*0768*/ 	.word	0x00002c30
        /*076c*/ 	.word	0x000000ff
        /*0770*/ 	.word	0x00000000
        /*0774*/ 	.short	0x010a
        /*0776*/ 	.byte	0x05
	.zero		1


	//   ....[102]....
        /*0778*/ 	.word	0x00002cc0
        /*077c*/ 	.word	0x000000ff
        /*0780*/ 	.word	0x00000000
        /*0784*/ 	.short	0x010a
        /*0786*/ 	.byte	0x05
	.zero		1


	//   ....[103]....
        /*0788*/ 	.word	0x00002d50
        /*078c*/ 	.word	0x000000ff
        /*0790*/ 	.word	0x00000000
        /*0794*/ 	.short	0x010a
        /*0796*/ 	.byte	0x05
	.zero		1


	//   ....[104]....
        /*0798*/ 	.word	0x00002de0
        /*079c*/ 	.word	0x000000ff
        /*07a0*/ 	.word	0x00000000
        /*07a4*/ 	.short	0x010a
        /*07a6*/ 	.byte	0x05
	.zero		1


	//   ....[105]....
        /*07a8*/ 	.word	0x00002e70
        /*07ac*/ 	.word	0x000000ff
        /*07b0*/ 	.word	0x00000000
        /*07b4*/ 	.short	0x010a
        /*07b6*/ 	.byte	0x05
	.zero		1


	//   ....[106]....
        /*07b8*/ 	.word	0x00002f00
        /*07bc*/ 	.word	0x000000ff
        /*07c0*/ 	.word	0x00000000
        /*07c4*/ 	.short	0x010a
        /*07c6*/ 	.byte	0x05
	.zero		1


	//   ....[107]....
        /*07c8*/ 	.word	0x00002f90
        /*07cc*/ 	.word	0x000000ff
        /*07d0*/ 	.word	0x00000000
        /*07d4*/ 	.short	0x010a
        /*07d6*/ 	.byte	0x05
	.zero		1


	//   ....[108]....
        /*07d8*/ 	.word	0x00003020
        /*07dc*/ 	.word	0x000000ff
        /*07e0*/ 	.word	0x00000000
        /*07e4*/ 	.short	0x010a
        /*07e6*/ 	.byte	0x05
	.zero		1


	//   ....[109]....
        /*07e8*/ 	.word	0x000030b0
        /*07ec*/ 	.word	0x000000ff
        /*07f0*/ 	.word	0x00000000
        /*07f4*/ 	.short	0x010a
        /*07f6*/ 	.byte	0x05
	.zero		1


	//   ....[110]....
        /*07f8*/ 	.word	0x00003140
        /*07fc*/ 	.word	0x000000ff
        /*0800*/ 	.word	0x00000000
        /*0804*/ 	.short	0x010a
        /*0806*/ 	.byte	0x05
	.zero		1


	//   ....[111]....
        /*0808*/ 	.word	0x000031d0
        /*080c*/ 	.word	0x000000ff
        /*0810*/ 	.word	0x00000000
        /*0814*/ 	.short	0x010a
        /*0816*/ 	.byte	0x05
	.zero		1


	//   ....[112]....
        /*0818*/ 	.word	0x00003260
        /*081c*/ 	.word	0x000000ff
        /*0820*/ 	.word	0x00000000
        /*0824*/ 	.short	0x010a
        /*0826*/ 	.byte	0x05
	.zero		1


	//   ....[113]....
        /*0828*/ 	.word	0x000032f0
        /*082c*/ 	.word	0x000000ff
        /*0830*/ 	.word	0x00000000
        /*0834*/ 	.short	0x010a
        /*0836*/ 	.byte	0x05
	.zero		1


	//   ....[114]....
        /*0838*/ 	.word	0x00003380
        /*083c*/ 	.word	0x000000ff
        /*0840*/ 	.word	0x00000000
        /*0844*/ 	.short	0x010a
        /*0846*/ 	.byte	0x05
	.zero		1


	//   ....[115]....
        /*0848*/ 	.word	0x00003410
        /*084c*/ 	.word	0x000000ff
        /*0850*/ 	.word	0x00000000
        /*0854*/ 	.short	0x010a
        /*0856*/ 	.byte	0x05
	.zero		1


	//   ....[116]....
        /*0858*/ 	.word	0x000034a0
        /*085c*/ 	.word	0x000000ff
        /*0860*/ 	.word	0x00000000
        /*0864*/ 	.short	0x010a
        /*0866*/ 	.byte	0x05
	.zero		1


	//   ....[117]....
        /*0868*/ 	.word	0x00003530
        /*086c*/ 	.word	0x000000ff
        /*0870*/ 	.word	0x00000000
        /*0874*/ 	.short	0x010a
        /*0876*/ 	.byte	0x05
	.zero		1


	//   ....[118]....
        /*0878*/ 	.word	0x000035c0
        /*087c*/ 	.word	0x000000ff
        /*0880*/ 	.word	0x00000000
        /*0884*/ 	.short	0x010a
        /*0886*/ 	.byte	0x05
	.zero		1


	//   ....[119]....
        /*0888*/ 	.word	0x00003650
        /*088c*/ 	.word	0x000000ff
        /*0890*/ 	.word	0x00000000
        /*0894*/ 	.short	0x010a
        /*0896*/ 	.byte	0x05
	.zero		1


	//   ....[120]....
        /*0898*/ 	.word	0x000036e0
        /*089c*/ 	.word	0x000000ff
        /*08a0*/ 	.word	0x00000000
        /*08a4*/ 	.short	0x010a
        /*08a6*/ 	.byte	0x05
	.zero		1


	//   ....[121]....
        /*08a8*/ 	.word	0x00003770
        /*08ac*/ 	.word	0x000000ff
        /*08b0*/ 	.word	0x00000000
        /*08b4*/ 	.short	0x010a
        /*08b6*/ 	.byte	0x05
	.zero		1


	//   ....[122]....
        /*08b8*/ 	.word	0x00003800
        /*08bc*/ 	.word	0x000000ff
        /*08c0*/ 	.word	0x00000000
        /*08c4*/ 	.short	0x010a
        /*08c6*/ 	.byte	0x05
	.zero		1


	//   ....[123]....
        /*08c8*/ 	.word	0x00003890
        /*08cc*/ 	.word	0x000000ff
        /*08d0*/ 	.word	0x00000000
        /*08d4*/ 	.short	0x010a
        /*08d6*/ 	.byte	0x05
	.zero		1


	//   ....[124]....
        /*08d8*/ 	.word	0x00003920
        /*08dc*/ 	.word	0x000000ff
        /*08e0*/ 	.word	0x00000000
        /*08e4*/ 	.short	0x010a
        /*08e6*/ 	.byte	0x05
	.zero		1


	//   ....[125]....
        /*08e8*/ 	.word	0x000039b0
        /*08ec*/ 	.word	0x000000ff
        /*08f0*/ 	.word	0x00000000
        /*08f4*/ 	.short	0x010a
        /*08f6*/ 	.byte	0x05
	.zero		1


	//   ....[126]....
        /*08f8*/ 	.word	0x00003a40
        /*08fc*/ 	.word	0x000000ff
        /*0900*/ 	.word	0x00000000
        /*0904*/ 	.short	0x010a
        /*0906*/ 	.byte	0x05
	.zero		1


	//   ....[127]....
        /*0908*/ 	.word	0x00003ad0
        /*090c*/ 	.word	0x000000ff
        /*0910*/ 	.word	0x00000000
        /*0914*/ 	.short	0x010a
        /*0916*/ 	.byte	0x05
	.zero		1


	//   ....[128]....
        /*0918*/ 	.word	0x00003b60
        /*091c*/ 	.word	0x000000ff
        /*0920*/ 	.word	0x00000000
        /*0924*/ 	.short	0x010a
        /*0926*/ 	.byte	0x05
	.zero		1


	//   ....[129]....
        /*0928*/ 	.word	0x00003bf0
        /*092c*/ 	.word	0x000000ff
        /*0930*/ 	.word	0x00000000
        /*0934*/ 	.short	0x010a
        /*0936*/ 	.byte	0x05
	.zero		1


	//   ....[130]....
        /*0938*/ 	.word	0x00003c80
        /*093c*/ 	.word	0x000000ff
        /*0940*/ 	.word	0x00000000
        /*0944*/ 	.short	0x010a
        /*0946*/ 	.byte	0x05
	.zero		1


	//   ....[131]....
        /*0948*/ 	.word	0x00003d10
        /*094c*/ 	.word	0x000000ff
        /*0950*/ 	.word	0x00000000
        /*0954*/ 	.short	0x010a
        /*0956*/ 	.byte	0x05
	.zero		1


	//   ....[132]....
        /*0958*/ 	.word	0x00003da0
        /*095c*/ 	.word	0x000000ff
        /*0960*/ 	.word	0x00000000
        /*0964*/ 	.short	0x010a
        /*0966*/ 	.byte	0x05
	.zero		1


	//   ....[133]....
        /*0968*/ 	.word	0x00003e40
        /*096c*/ 	.word	0x00000000
        /*0970*/ 	.word	0x00000000
        /*0974*/ 	.short	0x010a
        /*0976*/ 	.byte	0xff
	.zero		1


	//   ....[134]....
        /*0978*/ 	.word	0x00003f70
        /*097c*/ 	.word	0x00000000
        /*0980*/ 	.word	0x000002a0
        /*0984*/ 	.short	0x010a
        /*0986*/ 	.byte	0xff
	.zero		1


	//   ....[135]....
        /*0988*/ 	.word	0x00003fe0
        /*098c*/ 	.word	0x00000004
        /*0990*/ 	.word	0x00000000
        /*0994*/ 	.short	0x0101
        /*0996*/ 	.byte	0xff
	.zero		1


	//   ....[136]....
        /*0998*/ 	.word	0x00004000
        /*099c*/ 	.word	0x000000ff
        /*09a0*/ 	.word	0x00000250
        /*09a4*/ 	.short	0x010a
        /*09a6*/ 	.byte	0x04
	.zero		1


	//   ....[137]....
        /*09a8*/ 	.word	0x00004120
        /*09ac*/ 	.word	0x00000000
        /*09b0*/ 	.word	0x00000240
        /*09b4*/ 	.short	0x010a
        /*09b6*/ 	.byte	0xff
	.zero		1


	//   ....[138]....
        /*09b8*/ 	.word	0x00004220
        /*09bc*/ 	.word	0x00000000
        /*09c0*/ 	.word	0x00000000
        /*09c4*/ 	.short	0x0101
        /*09c6*/ 	.byte	0xff
	.zero		1


	//   ....[139]....
        /*09c8*/ 	.word	0x000042b0
        /*09cc*/ 	.word	0x000000ff
        /*09d0*/ 	.word	0x00000250
        /*09d4*/ 	.short	0x0106
        /*09d6*/ 	.byte	0x04
	.zero		1


	//   ....[140]....
        /*09d8*/ 	.word	0x000042d0
        /*09dc*/ 	.word	0x000000ff
        /*09e0*/ 	.word	0x00000250
        /*09e4*/ 	.short	0x010a
        /*09e6*/ 	.byte	0x04
	.zero		1


	//   ....[141]....
        /*09e8*/ 	.word	0x00004360
        /*09ec*/ 	.word	0x000000ff
        /*09f0*/ 	.word	0x00000250
        /*09f4*/ 	.short	0x0106
        /*09f6*/ 	.byte	0x07
	.zero		1


	//   ....[142]....
        /*09f8*/ 	.word	0x000043a0
        /*09fc*/ 	.word	0x00000000
        /*0a00*/ 	.word	0x00000250
        /*0a04*/ 	.short	0x010a
        /*0a06*/ 	.byte	0xff
	.zero		1


	//   ....[143]....
        /*0a08*/ 	.word	0x000045e0
        /*0a0c*/ 	.word	0x000000ff
        /*0a10*/ 	.word	0x00000008
        /*0a14*/ 	.short	0x010a
        /*0a16*/ 	.byte	0x06
	.zero		1


	//   ....[144]....
        /*0a18*/ 	.word	0x00004600
        /*0a1c*/ 	.word	0x000000ff
        /*0a20*/ 	.word	0x00000008
        /*0a24*/ 	.short	0x010a
        /*0a26*/ 	.byte	0x06
	.zero		1


	//   ....[145]....
        /*0a28*/ 	.word	0x00004790
        /*0a2c*/ 	.word	0x000000ff
        /*0a30*/ 	.word	0x00000008
        /*0a34*/ 	.short	0x010a
        /*0a36*/ 	.byte	0x06
	.zero		1


	//   ....[146]....
        /*0a38*/ 	.word	0x000047b0
        /*0a3c*/ 	.word	0x000000ff
        /*0a40*/ 	.word	0x00000008
        /*0a44*/ 	.short	0x010a
        /*0a46*/ 	.byte	0x06
	.zero		1


	//   ....[147]....
        /*0a48*/ 	.word	0x00004870
        /*0a4c*/ 	.word	0x000000ff
        /*0a50*/ 	.word	0x00000000
        /*0a54*/ 	.short	0x0101
        /*0a56*/ 	.byte	0x04
	.zero		1


	//   ....[148]....
        /*0a58*/ 	.word	0x00004b50
        /*0a5c*/ 	.word	0x00000000
        /*0a60*/ 	.word	0x00000240
        /*0a64*/ 	.short	0x010a
        /*0a66*/ 	.byte	0xff
	.zero		1


	//   ....[149]....
        /*0a68*/ 	.word	0x00004c10
        /*0a6c*/ 	.word	0x00000000
        /*0a70*/ 	.word	0x00000000
        /*0a74*/ 	.short	0x0101
        /*0a76*/ 	.byte	0xff
	.zero		1


	//   ....[150]....
        /*0a78*/ 	.word	0x00004cc0
        /*0a7c*/ 	.word	0x000000ff
        /*0a80*/ 	.word	0x00000000
        /*0a84*/ 	.short	0x010a
        /*0a86*/ 	.byte	0x05
	.zero		1


	//   ....[151]....
        /*0a88*/ 	.word	0x00004cd0
        /*0a8c*/ 	.word	0x000000ff
        /*0a90*/ 	.word	0x00000280
        /*0a94*/ 	.short	0x010a
        /*0a96*/ 	.byte	0x13
	.zero		1


	//   ....[152]....
        /*0a98*/ 	.word	0x00004d90
        /*0a9c*/ 	.word	0x000000ff
        /*0aa0*/ 	.word	0x00000000
        /*0aa4*/ 	.short	0x010a
        /*0aa6*/ 	.byte	0x07
	.zero		1


	//   ....[153]....
        /*0aa8*/ 	.word	0x00004ec0
        /*0aac*/ 	.word	0x000000ff
        /*0ab0*/ 	.word	0x00000000
        /*0ab4*/ 	.short	0x010a
        /*0ab6*/ 	.byte	0x0a
	.zero		1


	//   ....[154]....
        /*0ab8*/ 	.word	0x000050d0
        /*0abc*/ 	.word	0x000000ff
        /*0ac0*/ 	.word	0x00000000
        /*0ac4*/ 	.short	0x010a
        /*0ac6*/ 	.byte	0x04
	.zero		1


	//   ....[155]....
        /*0ac8*/ 	.word	0x00005160
        /*0acc*/ 	.word	0x000000ff
        /*0ad0*/ 	.word	0x00000000
        /*0ad4*/ 	.short	0x010a
        /*0ad6*/ 	.byte	0x05
	.zero		1


	//   ....[156]....
        /*0ad8*/ 	.word	0x000051f0
        /*0adc*/ 	.word	0x000000ff
        /*0ae0*/ 	.word	0x00000000
        /*0ae4*/ 	.short	0x010a
        /*0ae6*/ 	.byte	0x05
	.zero		1


	//   ....[157]....
        /*0ae8*/ 	.word	0x00005290
        /*0aec*/ 	.word	0x00000000
        /*0af0*/ 	.word	0x00000000
        /*0af4*/ 	.short	0x010a
        /*0af6*/ 	.byte	0xff
	.zero		1


	//   ....[158]....
        /*0af8*/ 	.word	0x000052d0
        /*0afc*/ 	.word	0x00000000
        /*0b00*/ 	.word	0x00000000
        /*0b04*/ 	.short	0x010a
        /*0b06*/ 	.byte	0xff
	.zero		1


	//   ....[159]....
        /*0b08*/ 	.word	0x00005340
        /*0b0c*/ 	.word	0x000000ff
        /*0b10*/ 	.word	0x00000000
        /*0b14*/ 	.short	0x0101
        /*0b16*/ 	.byte	0x04
	.zero		1


	//   ....[160]....
        /*0b18*/ 	.word	0x00005380
        /*0b1c*/ 	.word	0x000000ff
        /*0b20*/ 	.word	0x000002c0
        /*0b24*/ 	.short	0x010a
        /*0b26*/ 	.byte	0x0e
	.zero		1


	//   ....[161]....
        /*0b28*/ 	.word	0x000053d0
        /*0b2c*/ 	.word	0x000000ff
        /*0b30*/ 	.word	0x00000000
        /*0b34*/ 	.short	0x0101
        /*0b36*/ 	.byte	0x04
	.zero		1


	//   ....[162]....
        /*0b38*/ 	.word	0x00005880
        /*0b3c*/ 	.word	0x00000003
        /*0b40*/ 	.word	0x00000240
        /*0b44*/ 	.short	0x010a
        /*0b46*/ 	.byte	0xff
	.zero		1


	//   ....[163]....
        /*0b48*/ 	.word	0x000059f0
        /*0b4c*/ 	.word	0x00000000
        /*0b50*/ 	.word	0x00000000
        /*0b54*/ 	.short	0x0101
        /*0b56*/ 	.byte	0xff
	.zero		1


	//   ....[164]....
        /*0b58*/ 	.word	0x00005eb0
        /*0b5c*/ 	.word	0x000000ff
        /*0b60*/ 	.word	0x00000238
        /*0b64*/ 	.short	0x010a
        /*0b66*/ 	.byte	0x15
	.zero		1


	//   ....[165]....
        /*0b68*/ 	.word	0x00006050
        /*0b6c*/ 	.word	0x000000ff
        /*0b70*/ 	.word	0x00000228
        /*0b74*/ 	.short	0x010a
        /*0b76*/ 	.byte	0x15
	.zero		1


	//   ....[166]....
        /*0b78*/ 	.word	0x00006410
        /*0b7c*/ 	.word	0x000000ff
        /*0b80*/ 	.word	0x00000220
        /*0b84*/ 	.short	0x010b
        /*0b86*/ 	.byte	0x15
	.zero		1


	//   ....[167]....
        /*0b88*/ 	.word	0x00006420
        /*0b8c*/ 	.word	0x000000ff
        /*0b90*/ 	.word	0x00000000
        /*0b94*/ 	.short	0x0101
        /*0b96*/ 	.byte	0x27
	.zero		1


	//   ....[168]....
        /*0b98*/ 	.word	0x00006460
        /*0b9c*/ 	.word	0x00000000
        /*0ba0*/ 	.word	0x00000228
        /*0ba4*/ 	.short	0x010a
        /*0ba6*/ 	.byte	0xff
	.zero		1


	//   ....[169]....
        /*0ba8*/ 	.word	0x000066c0
        /*0bac*/ 	.word	0x000000ff
        /*0bb0*/ 	.word	0x00000240
        /*0bb4*/ 	.short	0x010a
        /*0bb6*/ 	.byte	0x04
	.zero		1


	//   ....[170]....
        /*0bb8*/ 	.word	0x00006780
        /*0bbc*/ 	.word	0x000000ff
        /*0bc0*/ 	.word	0x00000000
        /*0bc4*/ 	.short	0x0101
        /*0bc6*/ 	.byte	0x04
	.zero		1


	//   ....[171]....
        /*0bc8*/ 	.word	0x00007220
        /*0bcc*/ 	.word	0x000000ff
        /*0bd0*/ 	.word	0x00000220
        /*0bd4*/ 	.short	0x010a
        /*0bd6*/ 	.byte	0x2f
	.zero		1


	//   ....[172]....
        /*0bd8*/ 	.word	0x00007240
        /*0bdc*/ 	.word	0x000000ff
        /*0be0*/ 	.word	0x00000260
        /*0be4*/ 	.short	0x010a
        /*0be6*/ 	.byte	0x30
	.zero		1


	//   ....[173]....
        /*0be8*/ 	.word	0x000072e0
        /*0bec*/ 	.word	0x000000ff
        /*0bf0*/ 	.word	0x00000220
        /*0bf4*/ 	.short	0x010a
        /*0bf6*/ 	.byte	0x2f
	.zero		1


	//   ....[174]....
        /*0bf8*/ 	.word	0x000075b0
        /*0bfc*/ 	.word	0x000000ff
        /*0c00*/ 	.word	0x00000000
        /*0c04*/ 	.short	0x0101
        /*0c06*/ 	.byte	0x04
	.zero		1


	//   ....[175]....
        /*0c08*/ 	.word	0x00007620
        /*0c0c*/ 	.word	0x000000ff
        /*0c10*/ 	.word	0x00000260
        /*0c14*/ 	.short	0x010a
        /*0c16*/ 	.byte	0x30
	.zero		1


	//   ....[176]....
        /*0c18*/ 	.word	0x00008240
        /*0c1c*/ 	.word	0x000000ff
        /*0c20*/ 	.word	0x00000000
        /*0c24*/ 	.short	0x0101
        /*0c26*/ 	.byte	0x04
	.zero		1


	//   ....[177]....
        /*0c28*/ 	.word	0x0000a140
        /*0c2c*/ 	.word	0x00000003
        /*0c30*/ 	.word	0x000002b0
        /*0c34*/ 	.short	0x010a
        /*0c36*/ 	.byte	0xff
	.zero		1


	//   ....[178]....
        /*0c38*/ 	.word	0x0000a1a0
        /*0c3c*/ 	.word	0x00000000
        /*0c40*/ 	.word	0x00000110
        /*0c44*/ 	.short	0x010a
        /*0c46*/ 	.byte	0xff
	.zero		1


	//   ....[179]....
        /*0c48*/ 	.word	0x0000a200
        /*0c4c*/ 	.word	0x00000000
        /*0c50*/ 	.word	0x00000110
        /*0c54*/ 	.short	0x010a
        /*0c56*/ 	.byte	0xff
	.zero		1


	//   ....[180]....
        /*0c58*/ 	.word	0x0000a250
        /*0c5c*/ 	.word	0x00000003
        /*0c60*/ 	.word	0x00000240
        /*0c64*/ 	.short	0x010a
        /*0c66*/ 	.byte	0xff
	.zero		1


	//   ....[181]....
        /*0c68*/ 	.word	0x0000a2b0
        /*0c6c*/ 	.word	0x00000000
        /*0c70*/ 	.word	0x00000000
        /*0c74*/ 	.short	0x010a
        /*0c76*/ 	.byte	0xff
	.zero		1


	//   ....[182]....
        /*0c78*/ 	.word	0x0000a310
        /*0c7c*/ 	.word	0x00000000
        /*0c80*/ 	.word	0x00000000
        /*0c84*/ 	.short	0x010a
        /*0c86*/ 	.byte	0xff
	.zero		1


	//   ....[183]....
        /*0c88*/ 	.word	0x0000a370
        /*0c8c*/ 	.word	0x00000000
        /*0c90*/ 	.word	0x00000000
        /*0c94*/ 	.short	0x010a
        /*0c96*/ 	.byte	0xff
	.zero		1


	//   ....[184]....
        /*0c98*/ 	.word	0x0000a3d0
        /*0c9c*/ 	.word	0x00000000
        /*0ca0*/ 	.word	0x00000000
        /*0ca4*/ 	.short	0x010a
        /*0ca6*/ 	.byte	0xff
	.zero		1


	//   ....[185]....
        /*0ca8*/ 	.word	0x0000a430
        /*0cac*/ 	.word	0x00000000
        /*0cb0*/ 	.word	0x00000000
        /*0cb4*/ 	.short	0x010a
        /*0cb6*/ 	.byte	0xff
	.zero		1


	//   ....[186]....
        /*0cb8*/ 	.word	0x0000a490
        /*0cbc*/ 	.word	0x00000000
        /*0cc0*/ 	.word	0x00000000
        /*0cc4*/ 	.short	0x010a
        /*0cc6*/ 	.byte	0xff
	.zero		1


	//   ....[187]....
        /*0cc8*/ 	.word	0x0000a4f0
        /*0ccc*/ 	.word	0x00000000
        /*0cd0*/ 	.word	0x00000000
        /*0cd4*/ 	.short	0x010a
        /*0cd6*/ 	.byte	0xff
	.zero		1


	//   ....[188]....
        /*0cd8*/ 	.word	0x0000a550
        /*0cdc*/ 	.word	0x00000000
        /*0ce0*/ 	.word	0x00000000
        /*0ce4*/ 	.short	0x010a
        /*0ce6*/ 	.byte	0xff
	.zero		1


	//   ....[189]....
        /*0ce8*/ 	.word	0x0000a5b0
        /*0cec*/ 	.word	0x00000000
        /*0cf0*/ 	.word	0x00000000
        /*0cf4*/ 	.short	0x010a
        /*0cf6*/ 	.byte	0xff
	.zero		1


	//   ....[190]....
        /*0cf8*/ 	.word	0x0000a610
        /*0cfc*/ 	.word	0x00000000
        /*0d00*/ 	.word	0x00000000
        /*0d04*/ 	.short	0x010a
        /*0d06*/ 	.byte	0xff
	.zero		1


	//   ....[191]....
        /*0d08*/ 	.word	0x0000a670
        /*0d0c*/ 	.word	0x00000000
        /*0d10*/ 	.word	0x00000000
        /*0d14*/ 	.short	0x010a
        /*0d16*/ 	.byte	0xff
	.zero		1


	//   ....[192]....
        /*0d18*/ 	.word	0x0000a6d0
        /*0d1c*/ 	.word	0x00000000
        /*0d20*/ 	.word	0x00000000
        /*0d24*/ 	.short	0x010a
        /*0d26*/ 	.byte	0xff
	.zero		1


	//   ....[193]....
        /*0d28*/ 	.word	0x0000a730
        /*0d2c*/ 	.word	0x00000000
        /*0d30*/ 	.word	0x00000000
        /*0d34*/ 	.short	0x010a
        /*0d36*/ 	.byte	0xff
	.zero		1


	//   ....[194]....
        /*0d38*/ 	.word	0x0000a790
        /*0d3c*/ 	.word	0x00000000
        /*0d40*/ 	.word	0x00000000
        /*0d44*/ 	.short	0x010a
        /*0d46*/ 	.byte	0xff
	.zero		1


	//   ....[195]....
        /*0d48*/ 	.word	0x0000a7f0
        /*0d4c*/ 	.word	0x00000000
        /*0d50*/ 	.word	0x00000000
        /*0d54*/ 	.short	0x010a
        /*0d56*/ 	.byte	0xff
	.zero		1


	//   ....[196]....
        /*0d58*/ 	.word	0x0000a850
        /*0d5c*/ 	.word	0x00000000
        /*0d60*/ 	.word	0x00000000
        /*0d64*/ 	.short	0x010a
        /*0d66*/ 	.byte	0xff
	.zero		1


	//   ....[197]....
        /*0d68*/ 	.word	0x0000a8b0
        /*0d6c*/ 	.word	0x00000000
        /*0d70*/ 	.word	0x00000000
        /*0d74*/ 	.short	0x010a
        /*0d76*/ 	.byte	0xff
	.zero		1


	//   ....[198]....
        /*0d78*/ 	.word	0x0000a910
        /*0d7c*/ 	.word	0x00000000
        /*0d80*/ 	.word	0x00000000
        /*0d84*/ 	.short	0x010a
        /*0d86*/ 	.byte	0xff
	.zero		1


	//   ....[199]....
        /*0d88*/ 	.word	0x0000a970
        /*0d8c*/ 	.word	0x00000000
        /*0d90*/ 	.word	0x00000000
        /*0d94*/ 	.short	0x010a
        /*0d96*/ 	.byte	0xff
	.zero		1


	//   ....[200]....
        /*0d98*/ 	.word	0x0000a9d0
        /*0d9c*/ 	.word	0x00000000
        /*0da0*/ 	.word	0x00000000
        /*0da4*/ 	.short	0x010a
        /*0da6*/ 	.byte	0xff
	.zero		1


	//   ....[201]....
        /*0da8*/ 	.word	0x0000aa30
        /*0dac*/ 	.word	0x00000000
        /*0db0*/ 	.word	0x00000000
        /*0db4*/ 	.short	0x010a
        /*0db6*/ 	.byte	0xff
	.zero		1


	//   ....[202]....
        /*0db8*/ 	.word	0x0000aa90
        /*0dbc*/ 	.word	0x00000000
        /*0dc0*/ 	.word	0x00000000
        /*0dc4*/ 	.short	0x010a
        /*0dc6*/ 	.byte	0xff
	.zero		1


	//   ....[203]....
        /*0dc8*/ 	.word	0x0000aaf0
        /*0dcc*/ 	.word	0x00000000
        /*0dd0*/ 	.word	0x00000000
        /*0dd4*/ 	.short	0x010a
        /*0dd6*/ 	.byte	0xff
	.zero		1


	//   ....[204]....
        /*0dd8*/ 	.word	0x0000ab50
        /*0ddc*/ 	.word	0x00000000
        /*0de0*/ 	.word	0x00000000
        /*0de4*/ 	.short	0x010a
        /*0de6*/ 	.byte	0xff
	.zero		1


	//   ....[205]....
        /*0de8*/ 	.word	0x0000abb0
        /*0dec*/ 	.word	0x00000000
        /*0df0*/ 	.word	0x00000000
        /*0df4*/ 	.short	0x010a
        /*0df6*/ 	.byte	0xff
	.zero		1


	//   ....[206]....
        /*0df8*/ 	.word	0x0000ac10
        /*0dfc*/ 	.word	0x00000000
        /*0e00*/ 	.word	0x00000000
        /*0e04*/ 	.short	0x010a
        /*0e06*/ 	.byte	0xff
	.zero		1


	//   ....[207]....
        /*0e08*/ 	.word	0x0000ac70
        /*0e0c*/ 	.word	0x00000000
        /*0e10*/ 	.word	0x00000000
        /*0e14*/ 	.short	0x010a
        /*0e16*/ 	.byte	0xff
	.zero		1


	//   ....[208]....
        /*0e18*/ 	.word	0x0000acd0
        /*0e1c*/ 	.word	0x00000000
        /*0e20*/ 	.word	0x00000000
        /*0e24*/ 	.short	0x010a
        /*0e26*/ 	.byte	0xff
	.zero		1


	//   ....[209]....
        /*0e28*/ 	.word	0x0000ad30
        /*0e2c*/ 	.word	0x00000000
        /*0e30*/ 	.word	0x00000000
        /*0e34*/ 	.short	0x010a
        /*0e36*/ 	.byte	0xff
	.zero		1


	//   ....[210]....
        /*0e38*/ 	.word	0x0000ad90
        /*0e3c*/ 	.word	0x00000000
        /*0e40*/ 	.word	0x00000000
        /*0e44*/ 	.short	0x010a
        /*0e46*/ 	.byte	0xff
	.zero		1


	//   ....[211]....
        /*0e48*/ 	.word	0x0000adf0
        /*0e4c*/ 	.word	0x00000000
        /*0e50*/ 	.word	0x00000000
        /*0e54*/ 	.short	0x010a
        /*0e56*/ 	.byte	0xff
	.zero		1


	//   ....[212]....
        /*0e58*/ 	.word	0x0000ae50
        /*0e5c*/ 	.word	0x00000000
        /*0e60*/ 	.word	0x00000000
        /*0e64*/ 	.short	0x010a
        /*0e66*/ 	.byte	0xff
	.zero		1


	//   ....[213]....
        /*0e68*/ 	.word	0x0000aeb0
        /*0e6c*/ 	.word	0x00000000
        /*0e70*/ 	.word	0x00000000
        /*0e74*/ 	.short	0x010a
        /*0e76*/ 	.byte	0xff
	.zero		1


	//   ....[214]....
        /*0e78*/ 	.word	0x0000af00
        /*0e7c*/ 	.word	0x00000000
        /*0e80*/ 	.word	0x000002a0
        /*0e84*/ 	.short	0x010a
        /*0e86*/ 	.byte	0xff
	.zero		1


	//   ....[215]....
        /*0e88*/ 	.word	0x0000af60
        /*0e8c*/ 	.word	0x00000000
        /*0e90*/ 	.word	0x00000250
        /*0e94*/ 	.short	0x010a
        /*0e96*/ 	.byte	0xff
	.zero		1


	//   ....[216]....
        /*0e98*/ 	.word	0x0000afb0
        /*0e9c*/ 	.word	0x00000000
        /*0ea0*/ 	.word	0x00000240
        /*0ea4*/ 	.short	0x010a
        /*0ea6*/ 	.byte	0xff
	.zero		1


	//   ....[217]....
        /*0ea8*/ 	.word	0x0000b010
        /*0eac*/ 	.word	0x00000000
        /*0eb0*/ 	.word	0x00000250
        /*0eb4*/ 	.short	0x010a
        /*0eb6*/ 	.byte	0xff
	.zero		1


	//   ....[218]....
        /*0eb8*/ 	.word	0x0000b070
        /*0ebc*/ 	.word	0x00000005
        /*0ec0*/ 	.word	0x00000008
        /*0ec4*/ 	.short	0x010a
        /*0ec6*/ 	.byte	0xff
	.zero		1


	//   ....[219]....
        /*0ec8*/ 	.word	0x0000b160
        /*0ecc*/ 	.word	0x00000003
        /*0ed0*/ 	.word	0x00000008
        /*0ed4*/ 	.short	0x010a
        /*0ed6*/ 	.byte	0xff
	.zero		1


	//   ....[220]....
        /*0ed8*/ 	.word	0x0000b1b0
        /*0edc*/ 	.word	0x00000000
        /*0ee0*/ 	.word	0x00000240
        /*0ee4*/ 	.short	0x010a
        /*0ee6*/ 	.byte	0xff
	.zero		1


	//   ....[221]....
        /*0ee8*/ 	.word	0x0000b210
        /*0eec*/ 	.word	0x00000000
        /*0ef0*/ 	.word	0x00000280
        /*0ef4*/ 	.short	0x010a
        /*0ef6*/ 	.byte	0xff
	.zero		1


	//   ....[222]....
        /*0ef8*/ 	.word	0x0000b270
        /*0efc*/ 	.word	0x00000000
        /*0f00*/ 	.word	0x00000000
        /*0f04*/ 	.short	0x010a
        /*0f06*/ 	.byte	0xff
	.zero		1


	//   ....[223]....
        /*0f08*/ 	.word	0x0000b2d0
        /*0f0c*/ 	.word	0x00000000
        /*0f10*/ 	.word	0x00000000
        /*0f14*/ 	.short	0x010a
        /*0f16*/ 	.byte	0xff
	.zero		1


	//   ....[224]....
        /*0f18*/ 	.word	0x0000b330
        /*0f1c*/ 	.word	0x00000000
        /*0f20*/ 	.word	0x00000000
        /*0f24*/ 	.short	0x010a
        /*0f26*/ 	.byte	0xff
	.zero		1


	//   ....[225]....
        /*0f28*/ 	.word	0x0000b390
        /*0f2c*/ 	.word	0x00000000
        /*0f30*/ 	.word	0x00000000
        /*0f34*/ 	.short	0x010a
        /*0f36*/ 	.byte	0xff
	.zero		1


	//   ....[226]....
        /*0f38*/ 	.word	0x0000b3f0
        /*0f3c*/ 	.word	0x00000000
        /*0f40*/ 	.word	0x000002c0
        /*0f44*/ 	.short	0x010a
        /*0f46*/ 	.byte	0xff
	.zero		1


	//   ....[227]....
        /*0f48*/ 	.word	0x0000b440
        /*0f4c*/ 	.word	0x00000003
        /*0f50*/ 	.word	0x00000240
        /*0f54*/ 	.short	0x010a
        /*0f56*/ 	.byte	0xff
	.zero		1


	//   ....[228]....
        /*0f58*/ 	.word	0x0000b4a0
        /*0f5c*/ 	.word	0x00000000
        /*0f60*/ 	.word	0x00000238
        /*0f64*/ 	.short	0x010a
        /*0f66*/ 	.byte	0xff
	.zero		1


	//   ....[229]....
        /*0f68*/ 	.word	0x0000b500
        /*0f6c*/ 	.word	0x00000003
        /*0f70*/ 	.word	0x00000228
        /*0f74*/ 	.short	0x010a
        /*0f76*/ 	.byte	0xff
	.zero		1


	//   ....[230]....
        /*0f78*/ 	.word	0x0000b560
        /*0f7c*/ 	.word	0x00000000
        /*0f80*/ 	.word	0x00000240
        /*0f84*/ 	.short	0x010a
        /*0f86*/ 	.byte	0xff
	.zero		1


	//   ....[231]....
        /*0f88*/ 	.word	0x0000b5c0
        /*0f8c*/ 	.word	0x00000003
        /*0f90*/ 	.word	0x00000220
        /*0f94*/ 	.short	0x010a
        /*0f96*/ 	.byte	0xff
	.zero		1


	//   ....[232]....
        /*0f98*/ 	.word	0x0000b620
        /*0f9c*/ 	.word	0x00000003
        /*0fa0*/ 	.word	0x00000260
        /*0fa4*/ 	.short	0x010a
        /*0fa6*/ 	.byte	0xff
	.zero		1


	//----- nvinfo : EIATTR_NUM_MBARRIERS
	.align		4
.L_44:
        /*0fa8*/ 	.byte	0x03, 0x38
        /*0faa*/ 	.short	0x0059


	//----- nvinfo : EIATTR_EXIT_INSTR_OFFSETS
	.align		4
        /*0fac*/ 	.byte	0x04, 0x1c
        /*0fae*/ 	.short	(.L_46 - .L_45)


	//   ....[0]....
.L_45:
        /*0fb0*/ 	.word	0x00003e70


	//   ....[1]....
        /*0fb4*/ 	.word	0x00004370


	//   ....[2]....
        /*0fb8*/ 	.word	0x000043d0


	//   ....[3]....
        /*0fbc*/ 	.word	0x00005600


	//   ....[4]....
        /*0fc0*/ 	.word	0x00006490


	//   ....[5]....
        /*0fc4*/ 	.word	0x000064d0


	//   ....[6]....
        /*0fc8*/ 	.word	0x0000a130


	//----- nvinfo : EIATTR_MAX_THREADS
	.align		4
.L_46:
        /*0fcc*/ 	.byte	0x04, 0x05
        /*0fce*/ 	.short	(.L_48 - .L_47)
.L_47:
        /*0fd0*/ 	.word	0x00000100
        /*0fd4*/ 	.word	0x00000001
        /*0fd8*/ 	.word	0x00000001


	//----- nvinfo : EIATTR_CRS_STACK_SIZE
	.align		4
.L_48:
        /*0fdc*/ 	.byte	0x04, 0x1e
        /*0fde*/ 	.short	(.L_50 - .L_49)
.L_49:
        /*0fe0*/ 	.word	0x00000000


	//----- nvinfo : EIATTR_CBANK_PARAM_SIZE
	.align		4
.L_50:
        /*0fe4*/ 	.byte	0x03, 0x19
        /*0fe6*/ 	.short	0x0800


	//----- nvinfo : EIATTR_PARAM_CBANK
	.align		4
        /*0fe8*/ 	.byte	0x04, 0x0a
        /*0fea*/ 	.short	(.L_52 - .L_51)
	.align		4
.L_51:
        /*0fec*/ 	.word	index@(.nv.constant0._ZN7cutlass13device_kernelINS_4gemm6kernel13GemmUniversalIN4cute5tupleIJiiiiEEENS1_10collective13CollectiveMmaINS1_35MainloopSm100TmaUmmaWarpSpecializedILi34ELi2ELi4ENS5_IJNS4_1CILi2EEENSA_ILi1EEESC_EEEEENS5_IJNSA_ILi256EEENSA_ILi112EEENSA_ILi32EEEEEENS_12float_e4m3_tENS5_IJlSC_lEEESJ_SK_NS4_8TiledMMAINS4_8MMA_AtomIJNS4_10MMA_TraitsINS4_25SM100_MMA_F8F6F4_2x1SM_SSEJSJ_SJ_fSF_SG_NS4_17integral_constantINS4_4UMMA5MajorELSR_0EEESS_NSP_INSQ_7ScaleInELST_0EEESU_EEEEEENS4_6LayoutINS5_IJSC_SC_SC_EEENS5_IJNSA_ILi0EEESZ_SZ_EEEEENS5_IJNS4_10UnderscoreES12_S12_EEEEENS4_18SM100_TMA_2SM_LOADENS4_14ComposedLayoutINS4_7SwizzleILi1ELi4ELi3EEENS4_18smem_ptr_flag_bitsILi8EEENSX_INS5_IJNSA_ILi8EEESH_EEENS5_IJSH_SC_EEEEEEEvNS4_8identityES15_S1F_vS1G_EENS_8epilogue10collective18CollectiveEpilogueINS1I_23Sm100TmaWarpSpecializedILi1ELi1ELi112ELb0ELb0EEEJNS5_IJNSA_ILi128EEESG_SH_EEENS5_IJNSX_IS1N_SC_EENSX_ISG_SC_EEEEESJ_SK_SJ_SK_NS1I_6fusion15FusionCallbacksIS1M_NS1S_17LinearCombinationISJ_fSJ_fLNS_15FloatRoundStyleE2EEES1O_S1R_JEEENS4_5SM1004TMEM4LOAD26SM100_TMEM_LOAD_32dp32b16xENS4_13SM90_TMA_LOADENS16_INS17_ILi0ELi4ELi3EEES1A_NSX_INS5_IJS1B_NSA_ILi16EEEEEENS5_IJS24_SC_EEEEEEENS4_39AutoVectorizingCopyWithAssumedAlignmentILi128EEENS4_14SM90_TMA_STOREES28_S2A_S2A_EEEvvEEEEvNT_6ParamsE)
        /*0ff0*/ 	.short	0x0380
        /*0ff2*/ 	.short	0x0800


	//----- nvinfo : EIATTR_SW_WAR
	.align		4
.L_52:
        /*0ff4*/ 	.byte	0x04, 0x36
        /*0ff6*/ 	.short	(.L_54 - .L_53)
.L_53:
        /*0ff8*/ 	.word	0x00000008
.L_54:


//--------------------- .nv.callgraph             --------------------------
	.section	.nv.callgraph,"",@"SHT_CUDA_CALLGRAPH"
	.align	4
	.sectionentsize	8
	.align		4
        /*0000*/ 	.word	0x00000000
	.align		4
        /*0004*/ 	.word	0xffffffff
	.align		4
        /*0008*/ 	.word	index@(_ZN7cutlass13device_kernelINS_4gemm6kernel13GemmUniversalIN4cute5tupleIJiiiiEEENS1_10collective13CollectiveMmaINS1_35MainloopSm100TmaUmmaWarpSpecializedILi34ELi2ELi4ENS5_IJNS4_1CILi2EEENSA_ILi1EEESC_EEEEENS5_IJNSA_ILi256EEENSA_ILi112EEENSA_ILi32EEEEEENS_12float_e4m3_tENS5_IJlSC_lEEESJ_SK_NS4_8TiledMMAINS4_8MMA_AtomIJNS4_10MMA_TraitsINS4_25SM100_MMA_F8F6F4_2x1SM_SSEJSJ_SJ_fSF_SG_NS4_17integral_constantINS4_4UMMA5MajorELSR_0EEESS_NSP_INSQ_7ScaleInELST_0EEESU_EEEEEENS4_6LayoutINS5_IJSC_SC_SC_EEENS5_IJNSA_ILi0EEESZ_SZ_EEEEENS5_IJNS4_10UnderscoreES12_S12_EEEEENS4_18SM100_TMA_2SM_LOADENS4_14ComposedLayoutINS4_7SwizzleILi1ELi4ELi3EEENS4_18smem_ptr_flag_bitsILi8EEENSX_INS5_IJNSA_ILi8EEESH_EEENS5_IJSH_SC_EEEEEEEvNS4_8identityES15_S1F_vS1G_EENS_8epilogue10collective18CollectiveEpilogueINS1I_23Sm100TmaWarpSpecializedILi1ELi1ELi112ELb0ELb0EEEJNS5_IJNSA_ILi128EEESG_SH_EEENS5_IJNSX_IS1N_SC_EENSX_ISG_SC_EEEEESJ_SK_SJ_SK_NS1I_6fusion15FusionCallbacksIS1M_NS1S_17LinearCombinationISJ_fSJ_fLNS_15FloatRoundStyleE2EEES1O_S1R_JEEENS4_5SM1004TMEM4LOAD26SM100_TMEM_LOAD_32dp32b16xENS4_13SM90_TMA_LOADENS16_INS17_ILi0ELi4ELi3EEES1A_NSX_INS5_IJS1B_NSA_ILi16EEEEEENS5_IJS24_SC_EEEEEEENS4_39AutoVectorizingCopyWithAssumedAlignmentILi128EEENS4_14SM90_TMA_STOREES28_S2A_S2A_EEEvvEEEEvNT_6ParamsE)
	.align		4
        /*000c*/ 	.word	index@(__assertfail)
	.align		4
        /*0010*/ 	.word	0x00000000
	.align		4
        /*0014*/ 	.word	0xfffffffe
	.align		4
        /*0018*/ 	.word	0x00000000
	.align		4
        /*001c*/ 	.word	0xfffffffd
	.align		4
        /*0020*/ 	.word	0x00000000
	.align		4
        /*0024*/ 	.word	0xfffffffc


//--------------------- .nv.constant4             --------------------------
	.section	.nv.constant4,"a",@progbits
	.align	8
	.align		8
.nv.constant4:
        /*0000*/ 	.dword	__assertfail
	.align		8
        /*0008*/ 	.dword	__unnamed_1
	.align		8
        /*0010*/ 	.dword	_ZN40_INTERNAL_63b452ce_4_k_cu_a8b60f21_248914cuda3std3__45__cpo5beginE
	.align		8
        /*0018*/ 	.dword	_ZN40_INTERNAL_63b452ce_4_k_cu_a8b60f21_248914cuda3std3__45__cpo3endE
	.align		8
        /*0020*/ 	.dword	_ZN40_INTERNAL_63b452ce_4_k_cu_a8b60f21_248914cuda3std3__45__cpo6cbeginE
	.align		8
        /*0028*/ 	.dword	_ZN40_INTERNAL_63b452ce_4_k_cu_a8b60f21_248914cuda3std3__45__cpo4cendE
	.align		8
        /*0030*/ 	.dword	_ZN40_INTERNAL_63b452ce_4_k_cu_a8b60f21_248914cuda3std3__442_GLOBAL__N__63b452ce_4_k_cu_a8b60f21_248916ignoreE
	.align		8
        /*0038*/ 	.dword	_ZN40_INTERNAL_63b452ce_4_k_cu_a8b60f21_248914cuda3std3__419piecewise_constructE
	.align		8
        /*0040*/ 	.dword	_ZN40_INTERNAL_63b452ce_4_k_cu_a8b60f21_248914cuda3std3__48in_placeE
	.align		8
        /*0048*/ 	.dword	_ZN40_INTERNAL_63b452ce_4_k_cu_a8b60f21_248914cuda3std6ranges3__45__cpo4swapE
	.align		8
        /*0050*/ 	.dword	_ZN40_INTERNAL_63b452ce_4_k_cu_a8b60f21_248914cuda3std6ranges3__45__cpo9iter_moveE
	.align		8
        /*0058*/ 	.dword	_ZN40_INTERNAL_63b452ce_4_k_cu_a8b60f21_248914cute7productE
	.align		8
        /*0060*/ 	.dword	_ZN40_INTERNAL_63b452ce_4_k_cu_a8b60f21_248914cute1_E
	.align		8
        /*0068*/ 	.dword	$str$25
	.align		8
        /*0070*/ 	.dword	$str$26


//--------------------- .text._ZN7cutlass13device_kernelINS_4gemm6kernel13GemmUniversalIN4cute5tupleIJiiiiEEENS1_10collective13CollectiveMmaINS1_35MainloopSm100TmaUmmaWarpSpecializedILi34ELi2ELi4ENS5_IJNS4_1CILi2EEENSA_ILi1EEESC_EEEEENS5_IJNSA_ILi256EEENSA_ILi112EEENSA_ILi32EEEEEENS_12float_e4m3_tENS5_IJlSC_lEEESJ_SK_NS4_8TiledMMAINS4_8MMA_AtomIJNS4_10MMA_TraitsINS4_25SM100_MMA_F8F6F4_2x1SM_SSEJSJ_SJ_fSF_SG_NS4_17integral_constantINS4_4UMMA5MajorELSR_0EEESS_NSP_INSQ_7ScaleInELST_0EEESU_EEEEEENS4_6LayoutINS5_IJSC_SC_SC_EEENS5_IJNSA_ILi0EEESZ_SZ_EEEEENS5_IJNS4_10UnderscoreES12_S12_EEEEENS4_18SM100_TMA_2SM_LOADENS4_14ComposedLayoutINS4_7SwizzleILi1ELi4ELi3EEENS4_18smem_ptr_flag_bitsILi8EEENSX_INS5_IJNSA_ILi8EEESH_EEENS5_IJSH_SC_EEEEEEEvNS4_8identityES15_S1F_vS1G_EENS_8epilogue10collective18CollectiveEpilogueINS1I_23Sm100TmaWarpSpecializedILi1ELi1ELi112ELb0ELb0EEEJNS5_IJNSA_ILi128EEESG_SH_EEENS5_IJNSX_IS1N_SC_EENSX_ISG_SC_EEEEESJ_SK_SJ_SK_NS1I_6fusion15FusionCallbacksIS1M_NS1S_17LinearCombinationISJ_fSJ_fLNS_15FloatRoundStyleE2EEES1O_S1R_JEEENS4_5SM1004TMEM4LOAD26SM100_TMEM_LOAD_32dp32b16xENS4_13SM90_TMA_LOADENS16_INS17_ILi0ELi4ELi3EEES1A_NSX_INS5_IJS1B_NSA_ILi16EEEEEENS5_IJS24_SC_EEEEEEENS4_39AutoVectorizingCopyWithAssumedAlignmentILi128EEENS4_14SM90_TMA_STOREES28_S2A_S2A_EEEvvEEEEvNT_6ParamsE --------------------------
	.section	.text._ZN7cutlass13device_kernelINS_4gemm6kernel13GemmUniversalIN4cute5tupleIJiiiiEEENS1_10collective13CollectiveMmaINS1_35MainloopSm100TmaUmmaWarpSpecializedILi34ELi2ELi4ENS5_IJNS4_1CILi2EEENSA_ILi1EEESC_EEEEENS5_IJNSA_ILi256EEENSA_ILi112EEENSA_ILi32EEEEEENS_12float_e4m3_tENS5_IJlSC_lEEESJ_SK_NS4_8TiledMMAINS4_8MMA_AtomIJNS4_10MMA_TraitsINS4_25SM100_MMA_F8F6F4_2x1SM_SSEJSJ_SJ_fSF_SG_NS4_17integral_constantINS4_4UMMA5MajorELSR_0EEESS_NSP_INSQ_7ScaleInELST_0EEESU_EEEEEENS4_6LayoutINS5_IJSC_SC_SC_EEENS5_IJNSA_ILi0EEESZ_SZ_EEEEENS5_IJNS4_10UnderscoreES12_S12_EEEEENS4_18SM100_TMA_2SM_LOADENS4_14ComposedLayoutINS4_7SwizzleILi1ELi4ELi3EEENS4_18smem_ptr_flag_bitsILi8EEENSX_INS5_IJNSA_ILi8EEESH_EEENS5_IJSH_SC_EEEEEEEvNS4_8identityES15_S1F_vS1G_EENS_8epilogue10collective18CollectiveEpilogueINS1I_23Sm100TmaWarpSpecializedILi1ELi1ELi112ELb0ELb0EEEJNS5_IJNSA_ILi128EEESG_SH_EEENS5_IJNSX_IS1N_SC_EENSX_ISG_SC_EEEEESJ_SK_SJ_SK_NS1I_6fusion15FusionCallbacksIS1M_NS1S_17LinearCombinationISJ_fSJ_fLNS_15FloatRoundStyleE2EEES1O_S1R_JEEENS4_5SM1004TMEM4LOAD26SM100_TMEM_LOAD_32dp32b16xENS4_13SM90_TMA_LOADENS16_INS17_ILi0ELi4ELi3EEES1A_NSX_INS5_IJS1B_NSA_ILi16EEEEEENS5_IJS24_SC_EEEEEEENS4_39AutoVectorizingCopyWithAssumedAlignmentILi128EEENS4_14SM90_TMA_STOREES28_S2A_S2A_EEEvvEEEEvNT_6ParamsE,"ax",@progbits
	.align	128
.text._ZN7cutlass13device_kernelINS_4gemm6kernel13GemmUniversalIN4cute5tupleIJiiiiEEENS1_10collective13CollectiveMmaINS1_35MainloopSm100TmaUmmaWarpSpecializedILi34ELi2ELi4ENS5_IJNS4_1CILi2EEENSA_ILi1EEESC_EEEEENS5_IJNSA_ILi256EEENSA_ILi112EEENSA_ILi32EEEEEENS_12float_e4m3_tENS5_IJlSC_lEEESJ_SK_NS4_8TiledMMAINS4_8MMA_AtomIJNS4_10MMA_TraitsINS4_25SM100_MMA_F8F6F4_2x1SM_SSEJSJ_SJ_fSF_SG_NS4_17integral_constantINS4_4UMMA5MajorELSR_0EEESS_NSP_INSQ_7ScaleInELST_0EEESU_EEEEEENS4_6LayoutINS5_IJSC_SC_SC_EEENS5_IJNSA_ILi0EEESZ_SZ_EEEEENS5_IJNS4_10UnderscoreES12_S12_EEEEENS4_18SM100_TMA_2SM_LOADENS4_14ComposedLayoutINS4_7SwizzleILi1ELi4ELi3EEENS4_18smem_ptr_flag_bitsILi8EEENSX_INS5_IJNSA_ILi8EEESH_EEENS5_IJSH_SC_EEEEEEEvNS4_8identityES15_S1F_vS1G_EENS_8epilogue10collective18CollectiveEpilogueINS1I_23Sm100TmaWarpSpecializedILi1ELi1ELi112ELb0ELb0EEEJNS5_IJNSA_ILi128EEESG_SH_EEENS5_IJNSX_IS1N_SC_EENSX_ISG_SC_EEEEESJ_SK_SJ_SK_NS1I_6fusion15FusionCallbacksIS1M_NS1S_17LinearCombinationISJ_fSJ_fLNS_15FloatRoundStyleE2EEES1O_S1R_JEEENS4_5SM1004TMEM4LOAD26SM100_TMEM_LOAD_32dp32b16xENS4_13SM90_TMA_LOADENS16_INS17_ILi0ELi4ELi3EEES1A_NSX_INS5_IJS1B_NSA_ILi16EEEEEENS5_IJS24_SC_EEEEEEENS4_39AutoVectorizingCopyWithAssumedAlignmentILi128EEENS4_14SM90_TMA_STOREES28_S2A_S2A_EEEvvEEEEvNT_6ParamsE:
        .type           _ZN7cutlass13device_kernelINS_4gemm6kernel13GemmUniversalIN4cute5tupleIJiiiiEEENS1_10collective13CollectiveMmaINS1_35MainloopSm100TmaUmmaWarpSpecializedILi34ELi2ELi4ENS5_IJNS4_1CILi2EEENSA_ILi1EEESC_EEEEENS5_IJNSA_ILi256EEENSA_ILi112EEENSA_ILi32EEEEEENS_12float_e4m3_tENS5_IJlSC_lEEESJ_SK_NS4_8TiledMMAINS4_8MMA_AtomIJNS4_10MMA_TraitsINS4_25SM100_MMA_F8F6F4_2x1SM_SSEJSJ_SJ_fSF_SG_NS4_17integral_constantINS4_4UMMA5MajorELSR_0EEESS_NSP_INSQ_7ScaleInELST_0EEESU_EEEEEENS4_6LayoutINS5_IJSC_SC_SC_EEENS5_IJNSA_ILi0EEESZ_SZ_EEEEENS5_IJNS4_10UnderscoreES12_S12_EEEEENS4_18SM100_TMA_2SM_LOADENS4_14ComposedLayoutINS4_7SwizzleILi1ELi4ELi3EEENS4_18smem_ptr_flag_bitsILi8EEENSX_INS5_IJNSA_ILi8EEESH_EEENS5_IJSH_SC_EEEEEEEvNS4_8identityES15_S1F_vS1G_EENS_8epilogue10collective18CollectiveEpilogueINS1I_23Sm100TmaWarpSpecializedILi1ELi1ELi112ELb0ELb0EEEJNS5_IJNSA_ILi128EEESG_SH_EEENS5_IJNSX_IS1N_SC_EENSX_ISG_SC_EEEEESJ_SK_SJ_SK_NS1I_6fusion15FusionCallbacksIS1M_NS1S_17LinearCombinationISJ_fSJ_fLNS_15FloatRoundStyleE2EEES1O_S1R_JEEENS4_5SM1004TMEM4LOAD26SM100_TMEM_LOAD_32dp32b16xENS4_13SM90_TMA_LOADENS16_INS17_ILi0ELi4ELi3EEES1A_NSX_INS5_IJS1B_NSA_ILi16EEEEEENS5_IJS24_SC_EEEEEEENS4_39AutoVectorizingCopyWithAssumedAlignmentILi128EEENS4_14SM90_TMA_STOREES28_S2A_S2A_EEEvvEEEEvNT_6ParamsE,@function
        .size           _ZN7cutlass13device_kernelINS_4gemm6kernel13GemmUniversalIN4cute5tupleIJiiiiEEENS1_10collective13CollectiveMmaINS1_35MainloopSm100TmaUmmaWarpSpecializedILi34ELi2ELi4ENS5_IJNS4_1CILi2EEENSA_ILi1EEESC_EEEEENS5_IJNSA_ILi256EEENSA_ILi112EEENSA_ILi32EEEEEENS_12float_e4m3_tENS5_IJlSC_lEEESJ_SK_NS4_8TiledMMAINS4_8MMA_AtomIJNS4_10MMA_TraitsINS4_25SM100_MMA_F8F6F4_2x1SM_SSEJSJ_SJ_fSF_SG_NS4_17integral_constantINS4_4UMMA5MajorELSR_0EEESS_NSP_INSQ_7ScaleInELST_0EEESU_EEEEEENS4_6LayoutINS5_IJSC_SC_SC_EEENS5_IJNSA_ILi0EEESZ_SZ_EEEEENS5_IJNS4_10UnderscoreES12_S12_EEEEENS4_18SM100_TMA_2SM_LOADENS4_14ComposedLayoutINS4_7SwizzleILi1ELi4ELi3EEENS4_18smem_ptr_flag_bitsILi8EEENSX_INS5_IJNSA_ILi8EEESH_EEENS5_IJSH_SC_EEEEEEEvNS4_8identityES15_S1F_vS1G_EENS_8epilogue10collective18CollectiveEpilogueINS1I_23Sm100TmaWarpSpecializedILi1ELi1ELi112ELb0ELb0EEEJNS5_IJNSA_ILi128EEESG_SH_EEENS5_IJNSX_IS1N_SC_EENSX_ISG_SC_EEEEESJ_SK_SJ_SK_NS1I_6fusion15FusionCallbacksIS1M_NS1S_17LinearCombinationISJ_fSJ_fLNS_15FloatRoundStyleE2EEES1O_S1R_JEEENS4_5SM1004TMEM4LOAD26SM100_TMEM_LOAD_32dp32b16xENS4_13SM90_TMA_LOADENS16_INS17_ILi0ELi4ELi3EEES1A_NSX_INS5_IJS1B_NSA_ILi16EEEEEENS5_IJS24_SC_EEEEEEENS4_39AutoVectorizingCopyWithAssumedAlignmentILi128EEENS4_14SM90_TMA_STOREES28_S2A_S2A_EEEvvEEEEvNT_6ParamsE,(.L_x_244 - _ZN7cutlass13device_kernelINS_4gemm6kernel13GemmUniversalIN4cute5tupleIJiiiiEEENS1_10collective13CollectiveMmaINS1_35MainloopSm100TmaUmmaWarpSpecializedILi34ELi2ELi4ENS5_IJNS4_1CILi2EEENSA_ILi1EEESC_EEEEENS5_IJNSA_ILi256EEENSA_ILi112EEENSA_ILi32EEEEEENS_12float_e4m3_tENS5_IJlSC_lEEESJ_SK_NS4_8TiledMMAINS4_8MMA_AtomIJNS4_10MMA_TraitsINS4_25SM100_MMA_F8F6F4_2x1SM_SSEJSJ_SJ_fSF_SG_NS4_17integral_constantINS4_4UMMA5MajorELSR_0EEESS_NSP_INSQ_7ScaleInELST_0EEESU_EEEEEENS4_6LayoutINS5_IJSC_SC_SC_EEENS5_IJNSA_ILi0EEESZ_SZ_EEEEENS5_IJNS4_10UnderscoreES12_S12_EEEEENS4_18SM100_TMA_2SM_LOADENS4_14ComposedLayoutINS4_7SwizzleILi1ELi4ELi3EEENS4_18smem_ptr_flag_bitsILi8EEENSX_INS5_IJNSA_ILi8EEESH_EEENS5_IJSH_SC_EEEEEEEvNS4_8identityES15_S1F_vS1G_EENS_8epilogue10collective18CollectiveEpilogueINS1I_23Sm100TmaWarpSpecializedILi1ELi1ELi112ELb0ELb0EEEJNS5_IJNSA_ILi128EEESG_SH_EEENS5_IJNSX_IS1N_SC_EENSX_ISG_SC_EEEEESJ_SK_SJ_SK_NS1I_6fusion15FusionCallbacksIS1M_NS1S_17LinearCombinationISJ_fSJ_fLNS_15FloatRoundStyleE2EEES1O_S1R_JEEENS4_5SM1004TMEM4LOAD26SM100_TMEM_LOAD_32dp32b16xENS4_13SM90_TMA_LOADENS16_INS17_ILi0ELi4ELi3EEES1A_NSX_INS5_IJS1B_NSA_ILi16EEEEEENS5_IJS24_SC_EEEEEEENS4_39AutoVectorizingCopyWithAssumedAlignmentILi128EEENS4_14SM90_TMA_STOREES28_S2A_S2A_EEEvvEEEEvNT_6ParamsE)
        .other          _ZN7cutlass13device_kernelINS_4gemm6kernel13GemmUniversalIN4cute5tupleIJiiiiEEENS1_10collective13CollectiveMmaINS1_35MainloopSm100TmaUmmaWarpSpecializedILi34ELi2ELi4ENS5_IJNS4_1CILi2EEENSA_ILi1EEESC_EEEEENS5_IJNSA_ILi256EEENSA_ILi112EEENSA_ILi32EEEEEENS_12float_e4m3_tENS5_IJlSC_lEEESJ_SK_NS4_8TiledMMAINS4_8MMA_AtomIJNS4_10MMA_TraitsINS4_25SM100_MMA_F8F6F4_2x1SM_SSEJSJ_SJ_fSF_SG_NS4_17integral_constantINS4_4UMMA5MajorELSR_0EEESS_NSP_INSQ_7ScaleInELST_0EEESU_EEEEEENS4_6LayoutINS5_IJSC_SC_SC_EEENS5_IJNSA_ILi0EEESZ_SZ_EEEEENS5_IJNS4_10UnderscoreES12_S12_EEEEENS4_18SM100_TMA_2SM_LOADENS4_14ComposedLayoutINS4_7SwizzleILi1ELi4ELi3EEENS4_18smem_ptr_flag_bitsILi8EEENSX_INS5_IJNSA_ILi8EEESH_EEENS5_IJSH_SC_EEEEEEEvNS4_8identityES15_S1F_vS1G_EENS_8epilogue10collective18CollectiveEpilogueINS1I_23Sm100TmaWarpSpecializedILi1ELi1ELi112ELb0ELb0EEEJNS5_IJNSA_ILi128EEESG_SH_EEENS5_IJNSX_IS1N_SC_EENSX_ISG_SC_EEEEESJ_SK_SJ_SK_NS1I_6fusion15FusionCallbacksIS1M_NS1S_17LinearCombinationISJ_fSJ_fLNS_15FloatRoundStyleE2EEES1O_S1R_JEEENS4_5SM1004TMEM4LOAD26SM100_TMEM_LOAD_32dp32b16xENS4_13SM90_TMA_LOADENS16_INS17_ILi0ELi4ELi3EEES1A_NSX_INS5_IJS1B_NSA_ILi16EEEEEENS5_IJS24_SC_EEEEEEENS4_39AutoVectorizingCopyWithAssumedAlignmentILi128EEENS4_14SM90_TMA_STOREES28_S2A_S2A_EEEvvEEEEvNT_6ParamsE,@"STO_CUDA_ENTRY STV_DEFAULT"
_ZN7cutlass13device_kernelINS_4gemm6kernel13GemmUniversalIN4cute5tupleIJiiiiEEENS1_10collective13CollectiveMmaINS1_35MainloopSm100TmaUmmaWarpSpecializedILi34ELi2ELi4ENS5_IJNS4_1CILi2EEENSA_ILi1EEESC_EEEEENS5_IJNSA_ILi256EEENSA_ILi112EEENSA_ILi32EEEEEENS_12float_e4m3_tENS5_IJlSC_lEEESJ_SK_NS4_8TiledMMAINS4_8MMA_AtomIJNS4_10MMA_TraitsINS4_25SM100_MMA_F8F6F4_2x1SM_SSEJSJ_SJ_fSF_SG_NS4_17integral_constantINS4_4UMMA5MajorELSR_0EEESS_NSP_INSQ_7ScaleInELST_0EEESU_EEEEEENS4_6LayoutINS5_IJSC_SC_SC_EEENS5_IJNSA_ILi0EEESZ_SZ_EEEEENS5_IJNS4_10UnderscoreES12_S12_EEEEENS4_18SM100_TMA_2SM_LOADENS4_14ComposedLayoutINS4_7SwizzleILi1ELi4ELi3EEENS4_18smem_ptr_flag_bitsILi8EEENSX_INS5_IJNSA_ILi8EEESH_EEENS5_IJSH_SC_EEEEEEEvNS4_8identityES15_S1F_vS1G_EENS_8epilogue10collective18CollectiveEpilogueINS1I_23Sm100TmaWarpSpecializedILi1ELi1ELi112ELb0ELb0EEEJNS5_IJNSA_ILi128EEESG_SH_EEENS5_IJNSX_IS1N_SC_EENSX_ISG_SC_EEEEESJ_SK_SJ_SK_NS1I_6fusion15FusionCallbacksIS1M_NS1S_17LinearCombinationISJ_fSJ_fLNS_15FloatRoundStyleE2EEES1O_S1R_JEEENS4_5SM1004TMEM4LOAD26SM100_TMEM_LOAD_32dp32b16xENS4_13SM90_TMA_LOADENS16_INS17_ILi0ELi4ELi3EEES1A_NSX_INS5_IJS1B_NSA_ILi16EEEEEENS5_IJS24_SC_EEEEEEENS4_39AutoVectorizingCopyWithAssumedAlignmentILi128EEENS4_14SM90_TMA_STOREES28_S2A_S2A_EEEvvEEEEvNT_6ParamsE:
[----:B------:R-:W1:Y:S01]  /*0000*/  LDC R1, c[0x0][0x37c] ;  /* 0x0000df00ff017b82 */ /* 0x000e620000000800 */
[----:B------:R-:W2:Y:S01]  /*0010*/  S2R R234, SR_TID.X ;  /* 0x0000000000ea7919 */ /* 0x000ea20000002100 */
[----:B------:R-:W3:Y:S06]  /*0020*/  LDCU.64 UR10, c[0x0][0x890] ;  /* 0x00011200ff0a77ac */ /* 0x000eec0008000a00 */
[----:B------:R-:W4:Y:S01]  /*0030*/  S2UR UR5, SR_CgaCtaId ;  /* 0x00000000000579c3 */ /* 0x000f220000008800 */
[----:B------:R-:W-:Y:S02]  /*0040*/  PRMT R226, RZ, 0x7610, R226 ;  /* 0x00007610ffe27816 */ /* 0x000fe400000000e2 */
[----:B------:R-:W-:Y:S01]  /*0050*/  ELECT P1, URZ, PT ;  /* 0x0000000000ff782f */ /* 0x000fe20003820000 */
[----:B---3--:R-:W-:-:S04]  /*0060*/  UISETP.NE.U32.AND UP0, UPT, UR10, URZ, UPT ;  /* 0x000000ff0a00728c */ /* 0x008fc8000bf05070 */
[----:B------:R-:W-:Y:S02]  /*0070*/  UISETP.NE.AND.EX UP0, UPT, UR11, URZ, UPT, UP0 ;  /* 0x000000ff0b00728c */ /* 0x000fe4000bf05300 */
[----:B----4-:R-:W-:Y:S02]  /*0080*/  ULOP3.LUT UR28, UR5, 0x1, URZ, 0xc0, !UPT ;  /* 0x00000001051c7892 */ /* 0x010fe4000f8ec0ff */
[----:B------:R-:W-:Y:S01]  /*0090*/  ULOP3.LUT UR27, UR5, 0x1, URZ, 0x3c, !UPT ;  /* 0x00000001051b7892 */ /* 0x000fe2000f8e3cff */
[----:B--2---:R-:W-:-:S05]  /*00a0*/  SHF.R.U32.HI R227, RZ, 0x5, R234 ;  /* 0x00000005ffe37819 */ /* 0x004fca00000116ea */
[----:B------:R-:W2:Y:S02]  /*00b0*/  SHFL.IDX PT, R0, R227, RZ, 0x1f ;  /* 0x00001fffe3007589 */ /* 0x000ea400000e0000 */
[----:B--2---:R-:W-:Y:S01]  /*00c0*/  R2UR UR20, R0 ;  /* 0x00000000001472ca */ /* 0x004fe200000e0000 */
[----:B-1----:R-:W-:-:S14]  /*00d0*/  BRA.U UP0, `(.L_x_0) ;  /* 0x0000000100307547 */ /* 0x002fdc000b800000 */
[----:B------:R-:W1:Y:S02]  /*00e0*/  LDCU.64 UR6, c[0x0][0x888] ;  /* 0x00011100ff0677ac */ /* 0x000e640008000a00 */
[----:B-1----:R-:W-:-:S04]  /*00f0*/  UISETP.NE.U32.AND UP0, UPT, UR6, URZ, UPT ;  /* 0x000000ff0600728c */ /* 0x002fc8000bf05070 */
[----:B------:R-:W-:-:S09]  /*0100*/  UISETP.NE.AND.EX UP0, UPT, UR7, URZ, UPT, UP0 ;  /* 0x000000ff0700728c */ /* 0x000fd2000bf05300 */
[----:B------:R-:W-:Y:S05]  /*0110*/  BRA.U !UP0, `(.L_x_1) ;  /* 0x0000000108187547 */ /* 0x000fea000b800000 */
[----:B------:R-:W1:Y:S01]  /*0120*/  LDC.64 R2, c[0x0][0x888] ;  /* 0x00022200ff027b82 */ /* 0x000e620000000a00 */
[----:B------:R-:W1:Y:S02]  /*0130*/  LDCU.64 UR6, c[0x0][0x358] ;  /* 0x00006b00ff0677ac */ /* 0x000e640008000a00 */
[----:B-1----:R-:W2:Y:S01]  /*0140*/  LDG.E R0, desc[UR6][R2.64] ;  /* 0x0000000602007981 */ /* 0x002ea2000c1e1900 */
[----:B------:R-:W-:Y:S01]  /*0150*/  HFMA2 R226, -RZ, RZ, 0, 5.9604644775390625e-08 ;  /* 0x00000001ffe27431 */ /* 0x000fe200000001ff */
[----:B--2---:R-:W-:Y:S01]  /*0160*/  R2UR UR45, R0 ;  /* 0x00000000002d72ca */ /* 0x004fe200000e0000 */
[----:B------:R-:W-:Y:S05]  /*0170*/  BRA `(.L_x_0) ;  /* 0x0000000000087947 */ /* 0x000fea0003800000 */
.L_x_1:
[----:B------:R-:W-:Y:S01]  /*0180*/  HFMA2 R226, -RZ, RZ, 0, 5.9604644775390625e-08 ;  /* 0x00000001ffe27431 */ /* 0x000fe200000001ff */
[----:B------:R-:W1:Y:S02]  /*0190*/  LDCU UR45, c[0x0][0x880] ;  /* 0x00011000ff2d77ac */ /* 0x000e640008000800 */
.L_x_0:
[----:B------:R-:W2:Y:S02]  /*01a0*/  LDCU.64 UR6, c[0x0][0x8b0] ;  /* 0x00011600ff0677ac */ /* 0x000ea40008000a00 */
[----:B--2---:R-:W-:-:S04]  /*01b0*/  UISETP.NE.U32.AND UP0, UPT, UR6, URZ, UPT ;  /* 0x000000ff0600728c */ /* 0x004fc8000bf05070 */
[----:B------:R-:W-:-:S09]  /*01c0*/  UISETP.NE.AND.EX UP0, UPT, UR7, URZ, UPT, UP0 ;  /* 0x000000ff0700728c */ /* 0x000fd2000bf05300 */
[----:B------:R-:W-:Y:S05]  /*01d0*/  BRA.U UP0, `(.L_x_2) ;  /* 0x0000000100287547 */ /* 0x000fea000b800000 */
[----:B------:R-:W2:Y:S02]  /*01e0*/  LDCU.64 UR6, c[0x0][0x8a8] ;  /* 0x00011500ff0677ac */ /* 0x000ea40008000a00 */
[----:B--2---:R-:W-:-:S04]  /*01f0*/  UISETP.NE.U32.AND UP0, UPT, UR6, URZ, UPT ;  /* 0x000000ff0600728c */ /* 0x004fc8000bf05070 */
[----:B------:R-:W-:-:S09]  /*0200*/  UISETP.NE.AND.EX UP0, UPT, UR7, URZ, UPT, UP0 ;  /* 0x000000ff0700728c */ /* 0x000fd2000bf05300 */
[----:B------:R-:W-:Y:S05]  /*0210*/  BRA.U !UP0, `(.L_x_3) ;  /* 0x0000000108147547 */ /* 0x000fea000b800000 */
[----:B------:R-:W2:Y:S01]  /*0220*/  LDC.64 R2, c[0x0][0x8a8] ;  /* 0x00022a00ff027b82 */ /* 0x000ea20000000a00 */
[----:B------:R-:W2:Y:S02]  /*0230*/  LDCU.64 UR6, c[0x0][0x358] ;  /* 0x00006b00ff0677ac */ /* 0x000ea40008000a00 */
[----:B--2---:R-:W2:Y:S02]  /*0240*/  LDG.E R0, desc[UR6][R2.64] ;  /* 0x0000000602007981 */ /* 0x004ea4000c1e1900 */
[----:B--2---:R-:W-:Y:S01]  /*0250*/  R2UR UR37, R0 ;  /* 0x00000000002572ca */ /* 0x004fe200000e0000 */
[----:B------:R-:W-:-:S14]  /*0260*/  BRA `(.L_x_2) ;  /* 0x0000000000047947 */ /* 0x000fdc0003800000 */
.L_x_3:
[----:B------:R-:W2:Y:S02]  /*0270*/  LDCU UR37, c[0x0][0x8a0] ;  /* 0x00011400ff2577ac */ /* 0x000ea40008000800 */
.L_x_2:
[----:B------:R-:W-:Y:S01]  /*0280*/  IMAD.U32 R0, RZ, RZ, UR20 ;  /* 0x00000014ff007e24 */ /* 0x000fe2000f8e00ff */
[----:B------:R-:W-:Y:S04]  /*0290*/  BSSY.RECONVERGENT B0, `(.L_x_4) ;  /* 0x000000c000007945 */ /* 0x000fe80003800200 */
[C---:B------:R-:W-:Y:S02]  /*02a0*/  ISETP.NE.OR P2, PT, R0.reuse, 0x1, !P1 ;  /* 0x000000010000780c */ /* 0x040fe40004f45670 */
[----:B------:R-:W-:-:S11]  /*02b0*/  ISETP.NE.OR P0, PT, R0, 0x3, !P1 ;  /* 0x000000030000780c */ /* 0x000fd60004f05670 */
[----:B------:R-:W-:Y:S05]  /*02c0*/  @P2 BRA `(.L_x_5) ;  /* 0x0000000000202947 */ /* 0x000fea0003800000 */
[----:B------:R-:W3:Y:S02]  /*02d0*/  LDCU.64 UR6, c[0x0][0x348] ;  /* 0x00006900ff0677ac */ /* 0x000ee40008000a00 */
[----:B---3--:R-:W-:Y:S02]  /*02e0*/  UIADD3 UR8, UP1, UPT, UR6, 0x80, URZ ;  /* 0x0000008006087890 */ /* 0x008fe4000ff3e0ff */
[----:B------:R-:W-:Y:S02]  /*02f0*/  UIADD3 UR6, UP0, UPT, UR6, 0x180, URZ ;  /* 0x0000018006067890 */ /* 0x000fe4000ff1e0ff */
[----:B------:R-:W-:Y:S02]  /*0300*/  UIADD3.X UR9, UPT, UPT, URZ, UR7, URZ, UP1, !UPT ;  /* 0x00000007ff097290 */ /* 0x000fe40008ffe4ff */
[----:B------:R-:W-:-:S07]  /*0310*/  UIADD3.X UR7, UPT, UPT, URZ, UR7, URZ, UP0, !UPT ;  /* 0x00000007ff077290 */ /* 0x000fce00087fe4ff */
[----:B------:R3:W-:Y:S02]  /*0320*/  UTMACCTL.PF [UR8] ;  /* 0x00000000080079b9 */ /* 0x0007e40008040000 */
[----:B------:R3:W-:Y:S02]  /*0330*/  UTMACCTL.PF [UR6] ;  /* 0x00000000060079b9 */ /* 0x0007e40008040000 */
[----:B---3--:R-:W-:Y:S01]  /*0340*/  NOP ;  /* 0x0000000000007918 */ /* 0x008fe20000000000 */
.L_x_5:
[----:B-12---:R-:W-:Y:S05]  /*0350*/  BSYNC.RECONVERGENT B0 ;  /* 0x0000000000007941 */ /* 0x006fea0003800200 */
.L_x_4:
[----:B------:R-:W-:Y:S04]  /*0360*/  BSSY.RECONVERGENT B0, `(.L_x_6) ;  /* 0x000000a000007945 */ /* 0x000fe80003800200 */
[----:B------:R-:W-:Y:S05]  /*0370*/  @P0 BRA `(.L_x_7) ;  /* 0x0000000000200947 */ /* 0x000fea0003800000 */
[----:B------:R-:W1:Y:S02]  /*0380*/  LDCU.64 UR6, c[0x0][0x348] ;  /* 0x00006900ff0677ac */ /* 0x000e640008000a00 */
[----:B-1----:R-:W-:Y:S02]  /*0390*/  UIADD3 UR8, UP1, UPT, UR6, 0x580, URZ ;  /* 0x0000058006087890 */ /* 0x002fe4000ff3e0ff */
[----:B------:R-:W-:Y:S02]  /*03a0*/  UIADD3 UR6, UP0, UPT, UR6, 0x680, URZ ;  /* 0x0000068006067890 */ /* 0x000fe4000ff1e0ff */
[----:B------:R-:W-:Y:S02]  /*03b0*/  UIADD3.X UR9, UPT, UPT, URZ, UR7, URZ, UP1, !UPT ;  /* 0x00000007ff097290 */ /* 0x000fe40008ffe4ff */
[----:B------:R-:W-:-:S07]  /*03c0*/  UIADD3.X UR7, UPT, UPT, URZ, UR7, URZ, UP0, !UPT ;  /* 0x00000007ff077290 */ /* 0x000fce00087fe4ff */
[----:B------:R1:W-:Y:S02]  /*03d0*/  UTMACCTL.PF [UR8] ;  /* 0x00000000080079b9 */ /* 0x0003e40008040000 */
[----:B------:R1:W-:Y:S02]  /*03e0*/  UTMACCTL.PF [UR6] ;  /* 0x00000000060079b9 */ /* 0x0003e40008040000 */
[----:B-1----:R-:W-:Y:S01]  /*03f0*/  NOP ;  /* 0x0000000000007918 */ /* 0x002fe20000000000 */
.L_x_7:
[----:B------:R-:W-:Y:S05]  /*0400*/  BSYNC.RECONVERGENT B0 ;  /* 0x0000000000007941 */ /* 0x000fea0003800200 */
.L_x_6:
[----:B------:R-:W1:Y:S01]  /*0410*/  LDCU.64 UR6, c[0x0][0x888] ;  /* 0x00011100ff0677ac */ /* 0x000e620008000a00 */
[----:B------:R-:W-:Y:S02]  /*0420*/  UISETP.EQ.U32.AND UP1, UPT, UR10, URZ, UPT ;  /* 0x000000ff0a00728c */ /* 0x000fe4000bf22070 */
[----:B------:R-:W-:Y:S02]  /*0430*/  UPLOP3.LUT UP4, UPT, UPT, UPT, UPT, 0x80, 0x8 ;  /* 0x000000000008789c */ /* 0x000fe40003f8f070 */
[----:B-1----:R-:W-:-:S04]  /*0440*/  UISETP.NE.U32.AND UP0, UPT, UR6, URZ, UPT ;  /* 0x000000ff0600728c */ /* 0x002fc8000bf05070 */
[----:B------:R-:W-:-:S04]  /*0450*/  UISETP.NE.AND.EX UP2, UPT, UR7, URZ, UPT, UP0 ;  /* 0x000000ff0700728c */ /* 0x000fc8000bf45300 */
[----:B------:R-:W-:-:S04]  /*0460*/  UISETP.EQ.OR.EX UP3, UPT, UR11, URZ, !UP2, UP1 ;  /* 0x000000ff0b00728c */ /* 0x000fc8000d762710 */
[----:B------:R-:W-:-:S05]  /*0470*/  UP2UR UR56, UPR, URZ, 0x8 ;  /* 0x00000008ff387883 */ /* 0x000fca0008000000 */
[----:B------:R-:W-:Y:S07]  /*0480*/  BRA.U !UP3, `(.L_x_8) ;  /* 0x000000010b207547 */ /* 0x000fee000b800000 */
[----:B------:R-:W-:Y:S01]  /*0490*/  UISETP.NE.U32.AND UP1, UPT, UR10, URZ, UPT ;  /* 0x000000ff0a00728c */ /* 0x000fe2000bf25070 */
[----:B------:R-:W-:Y:S01]  /*04a0*/  FSETP.NEU.AND P0, PT, RZ, UR45, PT ;  /* 0x0000002dff007c0b */ /* 0x000fe2000bf0d000 */
[----:B------:R-:W-:Y:S02]  /*04b0*/  USEL UR4, URZ, 0xffffffff, UP2 ;  /* 0xffffffffff047887 */ /* 0x000fe40009000000 */
[----:B------:R-:W-:-:S10]  /*04c0*/  UISETP.NE.AND.EX UP1, UPT, UR11, URZ, UPT, UP1 ;  /* 0x000000ff0b00728c */ /* 0x000fd4000bf25310 */
[----:B------:R-:W-:Y:S01]  /*04d0*/  VOTEU.ANY UP0, P0 ;  /* 0x0000000000ff7886 */ /* 0x000fe20000000100 */
[----:B------:R-:W-:-:S04]  /*04e0*/  @!UP1 USEL UR4, URZ, 0xffffffff, UP0 ;  /* 0xffffffffff049887 */ /* 0x000fc80008000000 */
[----:B------:R-:W-:-:S04]  /*04f0*/  ULOP3.LUT UR4, UR4, 0x1, URZ, 0xc0, !UPT ;  /* 0x0000000104047892 */ /* 0x000fc8000f8ec0ff */
[----:B------:R-:W-:-:S11]  /*0500*/  UISETP.NE.U32.AND UP4, UPT, UR4, 0x1, UPT ;  /* 0x000000010400788c */ /* 0x000fd6000bf85070 */
.L_x_8:
[----:B------:R-:W1:Y:S01]  /*0510*/  SHFL.IDX PT, R0, R227, RZ, 0x1f ;  /* 0x00001fffe3007589 */ /* 0x000e6200000e0000 */
[----:B------:R-:W-:-:S04]  /*0520*/  UISETP.NE.AND UP0, UPT, UR20, 0x2, UPT ;  /* 0x000000021400788c */ /* 0x000fc8000bf05270 */
[----:B------:R-:W-:Y:S02]  /*0530*/  UISETP.EQ.AND UP1, UPT, UR28, URZ, !UP0 ;  /* 0x000000ff1c00728c */ /* 0x000fe4000c722270 */
[----:B------:R-:W-:-:S04]  /*0540*/  USEL UR44, URZ, 0x1, UP0 ;  /* 0x00000001ff2c7887 */ /* 0x000fc80008000000 */
[----:B------:R-:W-:Y:S02]  /*0550*/  PLOP3.LUT P3, PT, P1, PT, UP1, 0x80, 0x8 ;  /* 0x000000000008781c */ /* 0x000fe40000f6f018 */
[----:B-1----:R-:W-:-:S13]  /*0560*/  ISETP.NE.AND P0, PT, R0, RZ, PT ;  /* 0x000000ff0000720c */ /* 0x002fda0003f05270 */
[----:B------:R-:W-:Y:S05]  /*0570*/  @P0 BRA `(.L_x_9) ;  /* 0x0000000400400947 */ /* 0x000fea0003800000 */
[----:B------:R-:W-:Y:S01]  /*0580*/  ELECT P0, URZ, PT ;  /* 0x0000000000ff782f */ /* 0x000fe20003800000 */
[----:B------:R-:W-:-:S12]  /*0590*/  BSSY.RECONVERGENT B0, `(.L_x_9) ;  /* 0x000004e000007945 */ /* 0x000fd80003800200 */
[----:B------:R-:W-:Y:S05]  /*05a0*/  @!P0 BRA `(.L_x_10) ;  /* 0x0000000400308947 */ /* 0x000fea0003800000 */
[----:B------:R-:W-:Y:S01]  /*05b0*/  UMOV UR4, 0x400 ;  /* 0x0000040000047882 */ /* 0x000fe20000000000 */
[----:B------:R-:W-:Y:S01]  /*05c0*/  UMOV UR6, 0x1 ;  /* 0x0000000100067882 */ /* 0x000fe20000000000 */
[----:B------:R-:W-:Y:S02]  /*05d0*/  ULEA UR4, UR5, UR4, 0x18 ;  /* 0x0000000405047291 */ /* 0x000fe4000f8ec0ff */
[----:B------:R-:W-:-:S04]  /*05e0*/  UIADD3 UR6, UPT, UPT, -UR6, 0x100000, URZ ;  /* 0x0010000006067890 */ /* 0x000fc8000fffe1ff */
[----:B------:R-:W-:Y:S02]  /*05f0*/  USHF.L.U32 UR7, UR6, 0xb, URZ ;  /* 0x0000000b06077899 */ /* 0x000fe400080006ff */
[----:B------:R-:W-:Y:S01]  /*0600*/  USHF.L.U32 UR6, UR6, 0x1, URZ ;  /* 0x0000000106067899 */ /* 0x000fe200080006ff */
[----:B------:R-:W1:Y:S11]  /*0610*/  FENCE.VIEW.ASYNC.S ;  /* 0x00000000000073c6 */ /* 0x000e760000000000 */
[----:B-1----:R1:W2:Y:S01]  /*0620*/  SYNCS.EXCH.64 URZ, [UR4], UR6 ;  /* 0x0000000604ff75b2 */ /* 0x0022a20008000100 */
[----:B------:R1:W3:Y:S01]  /*0630*/  SYNCS.EXCH.64 URZ, [UR4+0x110], UR6 ;  /* 0x0001100604ff75b2 */ /* 0x0002e20008000100 */
[----:B------:R1:W4:Y:S01]  /*0640*/  SYNCS.EXCH.64 URZ, [UR4+0x8], UR6 ;  /* 0x0000080604ff75b2 */ /* 0x0003220008000100 */
[----:B------:R1:W1:Y:S01]  /*0650*/  SYNCS.EXCH.64 URZ, [UR4+0x118], UR6 ;  /* 0x0001180604ff75b2 */ /* 0x0002620008000100 */
        /* <DEDUP_REMOVED lines=64> */
[----:B--234-:R-:W-:Y:S01]  /*0a60*/  NOP ;  /* 0x0000000000007918 */ /* 0x01cfe20000000000 */
.L_x_10:
[----:B-1----:R-:W-:Y:S05]  /*0a70*/  BSYNC.RECONVERGENT B0 ;  /* 0x0000000000007941 */ /* 0x002fea0003800200 */
.L_x_9:
[----:B------:R-:W1:Y:S01]  /*0a80*/  SHFL.IDX PT, R0, R227, RZ, 0x1f ;  /* 0x00001fffe3007589 */ /* 0x000e6200000e0000 */
[----:B------:R-:W-:Y:S01]  /*0a90*/  NOP ;  /* 0x0000000000007918 */ /* 0x000fe20000000000 */
[----:B-1----:R-:W-:-:S13]  /*0aa0*/  ISETP.NE.AND P0, PT, R0, 0x1, PT ;  /* 0x000000010000780c */ /* 0x002fda0003f05270 */
[----:B------:R-:W-:Y:S05]  /*0ab0*/  @P0 BRA `(.L_x_11) ;  /* 0x00000000003c0947 */ /* 0x000fea0003800000 */
[----:B------:R-:W-:Y:S01]  /*0ac0*/  UMOV UR4, 0x400 ;  /* 0x0000040000047882 */ /* 0x000fe20000000000 */
[----:B------:R-:W-:Y:S01]  /*0ad0*/  UMOV UR8, 0x20 ;  /* 0x0000002000087882 */ /* 0x000fe20000000000 */
[----:B------:R-:W-:Y:S01]  /*0ae0*/  UMOV UR6, 0x80 ;  /* 0x0000008000067882 */ /* 0x000fe20000000000 */
[----:B------:R-:W-:Y:S02]  /*0af0*/  ULEA UR4, UR5, UR4, 0x18 ;  /* 0x0000000405047291 */ /* 0x000fe4000f8ec0ff */
[----:B------:R-:W-:-:S04]  /*0b00*/  UIADD3 UR8, UPT, UPT, -UR8, 0x100000, URZ ;  /* 0x0010000008087890 */ /* 0x000fc8000fffe1ff */
[----:B------:R-:W-:Y:S02]  /*0b10*/  USHF.L.U32 UR9, UR8, 0xb, URZ ;  /* 0x0000000b08097899 */ /* 0x000fe400080006ff */
[----:B------:R-:W-:Y:S02]  /*0b20*/  USHF.L.U32 UR8, UR8, 0x1, URZ ;  /* 0x0000000108087899 */ /* 0x000fe400080006ff */
[----:B------:R-:W-:-:S04]  /*0b30*/  UIADD3 UR6, UPT, UPT, -UR6, 0x100000, URZ ;  /* 0x0010000006067890 */ /* 0x000fc8000fffe1ff */
[----:B------:R-:W-:Y:S02]  /*0b40*/  USHF.L.U32 UR7, UR6, 0xb, URZ ;  /* 0x0000000b06077899 */ /* 0x000fe400080006ff */
[----:B------:R-:W-:Y:S01]  /*0b50*/  USHF.L.U32 UR6, UR6, 0x1, URZ ;  /* 0x0000000106067899 */ /* 0x000fe200080006ff */
[----:B------:R-:W-:Y:S01]  /*0b60*/  ELECT P0, URZ, PT ;  /* 0x0000000000ff782f */ /* 0x000fe20003800000 */
[----:B------:R-:W1:Y:S02]  /*0b70*/  FENCE.VIEW.ASYNC.S ;  /* 0x00000000000073c6 */ /* 0x000e640000000000 */
[----:B-1----:R1:W2:Y:S08]  /*0b80*/  SYNCS.EXCH.64 URZ, [UR4+0x220], UR8 ;  /* 0x0002200804ff75b2 */ /* 0x0022b00008000100 */
[----:B------:R1:W3:Y:S01]  /*0b90*/  SYNCS.EXCH.64 URZ, [UR4+0x228], UR6 ;  /* 0x0002280604ff75b2 */ /* 0x0002e20008000100 */
[----:B------:R-:W-:Y:S01]  /*0ba0*/  NOP ;  /* 0x0000000000007918 */ /* 0x000fe20000000000 */
.L_x_11:
[----:B------:R-:W4:Y:S01]  /*0bb0*/  SHFL.IDX PT, R0, R227, RZ, 0x1f ;  /* 0x00001fffe3007589 */ /* 0x000f2200000e0000 */
[----:B------:R-:W-:Y:S01]  /*0bc0*/  NOP ;  /* 0x0000000000007918 */ /* 0x000fe20000000000 */
[----:B----4-:R-:W-:-:S13]  /*0bd0*/  ISETP.NE.AND P0, PT, R0, 0x3, PT ;  /* 0x000000030000780c */ /* 0x010fda0003f05270 */
[----:B------:R-:W-:Y:S05]  /*0be0*/  @P0 BRA `(.L_x_12) ;  /* 0x00000000002c0947 */ /* 0x000fea0003800000 */
[----:B-1----:R-:W-:Y:S01]  /*0bf0*/  UMOV UR4, 0x400 ;  /* 0x0000040000047882 */ /* 0x002fe20000000000 */
[----:B------:R-:W-:Y:S01]  /*0c00*/  UMOV UR6, 0x20 ;  /* 0x0000002000067882 */ /* 0x000fe20000000000 */
[----:B------:R-:W-:Y:S02]  /*0c10*/  ULEA UR4, UR5, UR4, 0x18 ;  /* 0x0000000405047291 */ /* 0x000fe4000f8ec0ff */
[----:B------:R-:W-:-:S04]  /*0c20*/  UIADD3 UR6, UPT, UPT, -UR6, 0x100000, URZ ;  /* 0x0010000006067890 */ /* 0x000fc8000fffe1ff */
[----:B------:R-:W-:Y:S02]  /*0c30*/  USHF.L.U32 UR7, UR6, 0xb, URZ ;  /* 0x0000000b06077899 */ /* 0x000fe400080006ff */
[----:B------:R-:W-:Y:S01]  /*0c40*/  USHF.L.U32 UR6, UR6, 0x1, URZ ;  /* 0x0000000106067899 */ /* 0x000fe200080006ff */
[----:B------:R-:W-:Y:S01]  /*0c50*/  ELECT P0, URZ, PT ;  /* 0x0000000000ff782f */ /* 0x000fe20003800000 */
[----:B------:R-:W1:Y:S10]  /*0c60*/  FENCE.VIEW.ASYNC.S ;  /* 0x00000000000073c6 */ /* 0x000e740000000000 */
[----:B-1----:R4:W1:Y:S01]  /*0c70*/  SYNCS.EXCH.64 URZ, [UR4+0x230], UR6 ;  /* 0x0002300604ff75b2 */ /* 0x0028620008000100 */
[----:B------:R4:W1:Y:S02]  /*0c80*/  SYNCS.EXCH.64 URZ, [UR4+0x238], UR6 ;  /* 0x0002380604ff75b2 */ /* 0x0008640008000100 */
[----:B----4-:R-:W-:Y:S01]  /*0c90*/  NOP ;  /* 0x0000000000007918 */ /* 0x010fe20000000000 */
.L_x_12:
[----:B------:R-:W4:Y:S01]  /*0ca0*/  SHFL.IDX PT, R0, R227, RZ, 0x1f ;  /* 0x00001fffe3007589 */ /* 0x000f2200000e0000 */
[----:B------:R-:W-:Y:S01]  /*0cb0*/  NOP ;  /* 0x0000000000007918 */ /* 0x000fe20000000000 */
[----:B----4-:R-:W-:-:S13]  /*0cc0*/  ISETP.NE.AND P0, PT, R0, 0x4, PT ;  /* 0x000000040000780c */ /* 0x010fda0003f05270 */
[----:B------:R-:W-:Y:S05]  /*0cd0*/  @P0 BRA `(.L_x_13) ;  /* 0x0000000000480947 */ /* 0x000fea0003800000 */
[----:B-1----:R-:W-:Y:S01]  /*0ce0*/  UMOV UR6, 0x1e0 ;  /* 0x000001e000067882 */ /* 0x002fe20000000000 */
[----:B------:R-:W-:Y:S01]  /*0cf0*/  UMOV UR4, 0x400 ;  /* 0x0000040000047882 */ /* 0x000fe20000000000 */
[----:B------:R-:W-:Y:S01]  /*0d00*/  USEL UR6, UR6, 0x1a0, UP4 ;  /* 0x000001a006067887 */ /* 0x000fe2000a000000 */
        /* <DEDUP_REMOVED lines=10> */
[----:B-1----:R4:W1:Y:S08]  /*0db0*/  SYNCS.EXCH.64 URZ, [UR4+0x240], UR8 ;  /* 0x0002400804ff75b2 */ /* 0x0028700008000100 */
[----:B------:R4:W1:Y:S01]  /*0dc0*/  SYNCS.EXCH.64 URZ, [UR4+0x250], UR6 ;  /* 0x0002500604ff75b2 */ /* 0x0008620008000100 */
[----:B------:R4:W1:Y:S01]  /*0dd0*/  SYNCS.EXCH.64 URZ, [UR4+0x248], UR8 ;  /* 0x0002480804ff75b2 */ /* 0x0008620008000100 */
[----:B------:R4:W1:Y:S02]  /*0de0*/  SYNCS.EXCH.64 URZ, [UR4+0x258], UR6 ;  /* 0x0002580604ff75b2 */ /* 0x0008640008000100 */
[----:B----4-:R-:W-:Y:S01]  /*0df0*/  NOP ;  /* 0x0000000000007918 */ /* 0x010fe20000000000 */
.L_x_13:
[----:B------:R-:W4:Y:S01]  /*0e00*/  SHFL.IDX PT, R0, R227, RZ, 0x1f ;  /* 0x00001fffe3007589 */ /* 0x000f2200000e0000 */
[----:B------:R-:W-:Y:S01]  /*0e10*/  NOP ;  /* 0x0000000000007918 */ /* 0x000fe20000000000 */
[----:B----4-:R-:W-:-:S13]  /*0e20*/  ISETP.NE.AND P0, PT, R0, 0x5, PT ;  /* 0x000000050000780c */ /* 0x010fda0003f05270 */
[----:B------:R-:W-:Y:S05]  /*0e30*/  @P0 BRA `(.L_x_14) ;  /* 0x0000000000540947 */ /* 0x000fea0003800000 */
[----:B-1----:R-:W-:Y:S01]  /*0e40*/  UMOV UR4, 0x400 ;  /* 0x0000040000047882 */ /* 0x002fe20000000000 */
        /* <DEDUP_REMOVED lines=14> */
[----:B------:R4:W1:Y:S01]  /*0f30*/  SYNCS.EXCH.64 URZ, [UR4+0x288], UR8 ;  /* 0x0002880804ff75b2 */ /* 0x0008620008000100 */
[----:B------:R4:W1:Y:S01]  /*0f40*/  SYNCS.EXCH.64 URZ, [UR4+0x270], UR6 ;  /* 0x0002700604ff75b2 */ /* 0x0008620008000100 */
[----:B------:R4:W1:Y:S01]  /*0f50*/  SYNCS.EXCH.64 URZ, [UR4+0x290], UR8 ;  /* 0x0002900804ff75b2 */ /* 0x0008620008000100 */
[----:B------:R4:W1:Y:S01]  /*0f60*/  SYNCS.EXCH.64 URZ, [UR4+0x278], UR6 ;  /* 0x0002780604ff75b2 */ /* 0x0008620008000100 */
[----:B------:R4:W1:Y:S02]  /*0f70*/  SYNCS.EXCH.64 URZ, [UR4+0x298], UR8 ;  /* 0x0002980804ff75b2 */ /* 0x0008640008000100 */
[----:B----4-:R-:W-:Y:S01]  /*0f80*/  NOP ;  /* 0x0000000000007918 */ /* 0x010fe20000000000 */
.L_x_14:
[----:B------:R-:W4:Y:S01]  /*0f90*/  SHFL.IDX PT, R0, R227, RZ, 0x1f ;  /* 0x00001fffe3007589 */ /* 0x000f2200000e0000 */
[----:B------:R-:W-:Y:S01]  /*0fa0*/  ISETP.NE.OR P1, PT, RZ, UR20, !P1 ;  /* 0x00000014ff007c0c */ /* 0x000fe2000cf25670 */
        /* <DEDUP_REMOVED lines=12> */
[----:B------:R4:W1:Y:S01]  /*1070*/  SYNCS.EXCH.64 URZ, [UR4+0x2b0], UR6 ;  /* 0x0002b00604ff75b2 */ /* 0x0008620008000100 */
[----:B------:R4:W1:Y:S01]  /*1080*/  SYNCS.EXCH.64 URZ, [UR4+0x2a8], UR6 ;  /* 0x0002a80604ff75b2 */ /* 0x0008620008000100 */
[----:B------:R4:W1:Y:S02]  /*1090*/  SYNCS.EXCH.64 URZ, [UR4+0x2b8], UR6 ;  /* 0x0002b80604ff75b2 */ /* 0x0008640008000100 */
[----:B----4-:R-:W-:Y:S01]  /*10a0*/  NOP ;  /* 0x0000000000007918 */ /* 0x010fe20000000000 */
.L_x_15:
[----:B------:R-:W-:Y:S01]  /*10b0*/  VOTEU.ALL UP0, P1 ;  /* 0x0000000000ff7886 */ /* 0x000fe20000800000 */
[----:B-1----:R-:W-:Y:S01]  /*10c0*/  UMOV UR6, 0x20 ;  /* 0x0000002000067882 */ /* 0x002fe20000000000 */
[----:B------:R-:W1:Y:S01]  /*10d0*/  LDCU UR8, c[0x0][0x36c] ;  /* 0x00006d80ff0877ac */ /* 0x000e620008000800 */
[----:B------:R-:W-:Y:S01]  /*10e0*/  NOP ;  /* 0x0000000000007918 */ /* 0x000fe20000000000 */
[----:B------:R-:W-:Y:S01]  /*10f0*/  LOP3.LUT R225, R234, 0x1f, RZ, 0xc0, !PT ;  /* 0x0000001feae17812 */ /* 0x000fe200078ec0ff */
[----:B------:R-:W-:Y:S01]  /*1100*/  @!UP0 UMOV UR4, 0x400 ;  /* 0x0000040000048882 */ /* 0x000fe20000000000 */
[----:B------:R-:W-:-:S04]  /*1110*/  @!UP0 UIADD3 UR6, UPT, UPT, -UR6, 0x100000, URZ ;  /* 0x0010000006068890 */ /* 0x000fc8000fffe1ff */
[----:B------:R-:W-:Y:S02]  /*1120*/  @!UP0 USHF.L.U32 UR7, UR6, 0xb, URZ ;  /* 0x0000000b06078899 */ /* 0x000fe400080006ff */
[----:B------:R-:W-:Y:S02]  /*1130*/  @!UP0 USHF.L.U32 UR6, UR6, 0x1, URZ ;  /* 0x0000000106068899 */ /* 0x000fe400080006ff */
[----:B------:R-:W-:Y:S01]  /*1140*/  @!UP0 ULEA UR4, UR5, UR4, 0x18 ;  /* 0x0000000405048291 */ /* 0x000fe2000f8ec0ff */
[----:B------:R-:W-:Y:S01]  /*1150*/  VOTEU.ALL UP0, P1 ;  /* 0x0000000000ff7886 */ /* 0x000fe20000800000 */
[----:B------:R-:W-:Y:S02]  /*1160*/  UISETP.NE.AND UP5, UPT, UR20, URZ, UPT ;  /* 0x000000ff1400728c */ /* 0x000fe4000bfa5270 */
[----:B-1----:R-:W-:Y:S01]  /*1170*/  UISETP.EQ.U32.AND UP6, UPT, UR8, 0x1, UPT ;  /* 0x000000010800788c */ /* 0x002fe2000bfc2070 */
[----:B------:R-:W1:Y:S07]  /*1180*/  FENCE.VIEW.ASYNC.S ;  /* 0x00000000000073c6 */ /* 0x000e6e0000000000 */
[----:B-1----:R1:W4:Y:S01]  /*1190*/  @!UP0 SYNCS.EXCH.64 URZ, [UR4+0x2c0], UR6 ;  /* 0x0002c00604ff85b2 */ /* 0x0023220008000100 */
[----:B------:R-:W-:Y:S05]  /*11a0*/  BRA.U !UP6, `(.L_x_16) ;  /* 0x000000010e087547 */ /* 0x000fea000b800000 */
[----:B--234-:R-:W-:Y:S01]  /*11b0*/  UCGABAR_ARV ;  /* 0x00000000000079c7 */ /* 0x01cfe20008000000 */
[----:B------:R-:W-:Y:S05]  /*11c0*/  BRA `(.L_x_17) ;  /* 0x0000000000047947 */ /* 0x000fea0003800000 */
.L_x_16:
[----:B--234-:R-:W-:Y:S01]  /*11d0*/  NOP ;  /* 0x0000000000007918 */ /* 0x01cfe20000000000 */
.L_x_17:
[----:B------:R-:W2:Y:S01]  /*11e0*/  S2UR UR23, SR_CTAID.X ;  /* 0x00000000001779c3 */ /* 0x000ea20000002500 */
[----:B------:R-:W-:-:S05]  /*11f0*/  CS2R.32 R233, SR_CgaSize ;  /* 0x0000000000e97805 */ /* 0x000fca0000008a00 */
[----:B------:R-:W-:-:S05]  /*1200*/  IMAD R233, R233, -0xa0, RZ ;  /* 0xffffff60e9e97824 */ /* 0x000fca00078e02ff */
[----:B-1----:R-:W-:-:S14]  /*1210*/  R2UR UR6, R233 ;  /* 0x00000000e90672ca */ /* 0x002fdc00000e0000 */
[----:B------:R-:W1:Y:S01]  /*1220*/  LDCU UR6, c[0x0][UR6+0x2b0] ;  /* 0x00005600060677ac */ /* 0x000e620008000800 */
[----:B------:R-:W-:-:S05]  /*1230*/  CS2R.32 R233, SR_CgaSize ;  /* 0x0000000000e97805 */ /* 0x000fca0000008a00 */
[----:B------:R-:W-:-:S05]  /*1240*/  IMAD R233, R233, -0xa0, RZ ;  /* 0xffffff60e9e97824 */ /* 0x000fca00078e02ff */
[----:B------:R-:W-:-:S14]  /*1250*/  R2UR UR4, R233 ;  /* 0x00000000e90472ca */ /* 0x000fdc00000e0000 */
[----:B------:R-:W3:Y:S01]  /*1260*/  LDCU UR4, c[0x0][UR4+0x2b4] ;  /* 0x00005680040477ac */ /* 0x000ee20008000800 */
[----:B------:R-:W4:Y:S01]  /*1270*/  S2UR UR8, SR_CTAID.Y ;  /* 0x00000000000879c3 */ /* 0x000f220000002600 */
[----:B------:R-:W-:-:S05]  /*1280*/  CS2R.32 R233, SR_CgaSize ;  /* 0x0000000000e97805 */ /* 0x000fca0000008a00 */
[----:B------:R-:W-:-:S05]  /*1290*/  IMAD R233, R233, -0xa0, RZ ;  /* 0xffffff60e9e97824 */ /* 0x000fca00078e02ff */
[----:B------:R-:W-:-:S14]  /*12a0*/  R2UR UR9, R233 ;  /* 0x00000000e90972ca */ /* 0x000fdc00000e0000 */
[----:B------:R-:W5:Y:S01]  /*12b0*/  LDCU UR9, c[0x0][UR9+0x2a0] ;  /* 0x00005400090977ac */ /* 0x000f620008000800 */
[----:B------:R-:W-:-:S05]  /*12c0*/  CS2R.32 R233, SR_CgaSize ;  /* 0x0000000000e97805 */ /* 0x000fca0000008a00 */
[----:B------:R-:W-:-:S05]  /*12d0*/  IMAD R233, R233, -0xa0, RZ ;  /* 0xffffff60e9e97824 */ /* 0x000fca00078e02ff */
[----:B------:R-:W-:-:S14]  /*12e0*/  R2UR UR10, R233 ;  /* 0x00000000e90a72ca */ /* 0x000fdc00000e0000 */
[----:B------:R-:W5:Y:S01]  /*12f0*/  LDCU UR10, c[0x0][UR10+0x2a4] ;  /* 0x000054800a0a77ac */ /* 0x000f620008000800 */
[----:B------:R-:W5:Y:S01]  /*1300*/  S2UR UR36, SR_CTAID.Z ;  /* 0x00000000002479c3 */ /* 0x000f620000002700 */
[----:B------:R-:W3:Y:S01]  /*1310*/  LDCU UR21, c[0x0][0xb24] ;  /* 0x00016480ff1577ac */ /* 0x000ee20008000800 */
[----:B------:R-:W5:Y:S01]  /*1320*/  LDCU UR41, c[0x0][0xb24] ;  /* 0x00016480ff2977ac */ /* 0x000f620008000800 */
[----:B--2---:R-:W-:Y:S01]  /*1330*/  I2FP.F32.U32 R2, UR23 ;  /* 0x0000001700027c45 */ /* 0x004fe20008201000 */
[----:B------:R-:W2:Y:S04]  /*1340*/  LDCU UR24, c[0x0][0xb30] ;  /* 0x00016600ff1877ac */ /* 0x000ea80008000800 */
[----:B-1----:R-:W-:Y:S01]  /*1350*/  FMUL R2, R2, UR6 ;  /* 0x0000000602027c20 */ /* 0x002fe20008400000 */
[----:B------:R-:W-:Y:S01]  /*1360*/  UMOV UR49, UR23 ;  /* 0x0000001700317c82 */ /* 0x000fe20008000000 */
[----:B----4-:R-:W-:Y:S01]  /*1370*/  I2FP.F32.U32 R0, UR8 ;  /* 0x0000000800007c45 */ /* 0x010fe20008201000 */
[----:B------:R-:W-:-:S03]  /*1380*/  UMOV UR50, UR8 ;  /* 0x0000000800327c82 */ /* 0x000fc60008000000 */
[----:B------:R-:W1:Y:S01]  /*1390*/  F2I.U32.TRUNC.NTZ R2, R2 ;  /* 0x0000000200027305 */ /* 0x000e62000020f000 */
[----:B---3--:R-:W-:Y:S01]  /*13a0*/  UISETP.GE.AND UP1, UPT, UR21, 0x1, UPT ;  /* 0x000000011500788c */ /* 0x008fe2000bf26270 */
[----:B------:R-:W-:-:S06]  /*13b0*/  FMUL R0, R0, UR4 ;  /* 0x0000000400007c20 */ /* 0x000fcc0008400000 */
[----:B------:R-:W3:Y:S01]  /*13c0*/  F2I.U32.TRUNC.NTZ R0, R0 ;  /* 0x0000000000007305 */ /* 0x000ee2000020f000 */
[----:B-1----:R-:W-:Y:S02]  /*13d0*/  R2UR UR4, R2 ;  /* 0x00000000020472ca */ /* 0x002fe400000e0000 */
[----:B------:R-:W-:Y:S02]  /*13e0*/  PRMT R2, RZ, 0x7610, R2 ;  /* 0x00007610ff027816 */ /* 0x000fe40000000002 */
[----:B---3--:R-:W-:Y:S02]  /*13f0*/  R2UR UR7, R0 ;  /* 0x00000000000772ca */ /* 0x008fe400000e0000 */
[----:B------:R-:W-:-:S07]  /*1400*/  PRMT R0, RZ, 0x7610, R0 ;  /* 0x00007610ff007816 */ /* 0x000fce0000000000 */
[----:B------:R-:W-:-:S04]  /*1410*/  UIADD3 UR6, UPT, UPT, -UR4, URZ, URZ ;  /* 0x000000ff04067290 */ /* 0x000fc8000fffe1ff */
[----:B-----5:R-:W-:Y:S02]  /*1420*/  UIMAD UR6, UR9, UR6, UR23 ;  /* 0x00000006090672a4 */ /* 0x020fe4000f8e0217 */
[----:B------:R-:W-:-:S04]  /*1430*/  UIADD3 UR4, UPT, UPT, -UR7, URZ, URZ ;  /* 0x000000ff07047290 */ /* 0x000fc8000fffe1ff */
[----:B------:R-:W-:Y:S01]  /*1440*/  IMAD.U32 R233, RZ, RZ, UR6 ;  /* 0x00000006ffe97e24 */ /* 0x000fe2000f8e00ff */
[----:B------:R-:W-:-:S06]  /*1450*/  UIMAD UR4, UR10, UR4, UR8 ;  /* 0x000000040a0472a4 */ /* 0x000fcc000f8e0208 */
[----:B------:R-:W-:Y:S01]  /*1460*/  IMAD.U32 R232, RZ, RZ, UR4 ;  /* 0x00000004ffe87e24 */ /* 0x000fe2000f8e00ff */
[----:B--2---:R-:W-:Y:S06]  /*1470*/  BRA.U UP5, `(.L_x_18) ;  /* 0x0000000105307547 */ /* 0x004fec000b800000 */
[----:B------:R-:W-:Y:S01]  /*1480*/  R2UR UR6, R232 ;  /* 0x00000000e80672ca */ /* 0x000fe200000e0000 */
[----:B------:R-:W-:Y:S01]  /*1490*/  UMOV UR8, 0x3 ;  /* 0x0000000300087882 */ /* 0x000fe20000000000 */
[----:B------:R-:W-:-:S11]  /*14a0*/  R2UR UR4, R233 ;  /* 0x00000000e90472ca */ /* 0x000fd600000e0000 */
[----:B------:R-:W-:-:S04]  /*14b0*/  UISETP.NE.AND UP0, UPT, UR6, URZ, UPT ;  /* 0x000000ff0600728c */ /* 0x000fc8000bf05270 */
[----:B------:R-:W-:Y:S02]  /*14c0*/  UISETP.LT.U32.OR UP0, UPT, UR4, 0x2, !UP0 ;  /* 0x000000020400788c */ /* 0x000fe4000c701470 */
[----:B------:R-:W-:Y:S02]  /*14d0*/  ULOP3.LUT UR4, UR4, 0xfffffffe, URZ, 0xc0, !UPT ;  /* 0xfffffffe04047892 */ /* 0x000fe4000f8ec0ff */
[----:B------:R-:W-:Y:S02]  /*14e0*/  USEL UR7, URZ, 0x1, !UP0 ;  /* 0x00000001ff077887 */ /* 0x000fe4000c000000 */
[----:B------:R-:W-:Y:S02]  /*14f0*/  USEL UR6, URZ, 0x2, !UP0 ;  /* 0x00000002ff067887 */ /* 0x000fe4000c000000 */
[----:B------:R-:W-:Y:S02]  /*1500*/  USHF.L.U32 UR4, UR8, UR4, URZ ;  /* 0x0000000408047299 */ /* 0x000fe400080006ff */
[----:B------:R-:W-:-:S04]  /*1510*/  UIADD3 UR6, UPT, UPT, UR7, UR6, URZ ;  /* 0x0000000607067290 */ /* 0x000fc8000fffe0ff */
[----:B------:R-:W-:Y:S02]  /*1520*/  IMAD.U32 R0, RZ, RZ, UR4 ;  /* 0x00000004ff007e24 */ /* 0x000fe4000f8e00ff */
[----:B------:R-:W-:Y:S02]  /*1530*/  IMAD.U32 R2, RZ, RZ, UR6 ;  /* 0x00000006ff027e24 */ /* 0x000fe4000f8e00ff */
.L_x_18:
[----:B------:R-:W-:Y:S05]  /*1540*/  BRA.U !UP1, `(.L_x_19) ;  /* 0x0000000109d07547 */ /* 0x000fea000b800000 */
[----:B------:R-:W1:Y:S01]  /*1550*/  LDCU.128 UR12, c[0x0][0xb10] ;  /* 0x00016200ff0c77ac */ /* 0x000e620008000c00 */
[----:B------:R-:W2:Y:S01]  /*1560*/  LDCU UR7, c[0x0][0x370] ;  /* 0x00006e00ff0777ac */ /* 0x000ea20008000800 */
[----:B------:R-:W3:Y:S01]  /*1570*/  LDCU UR8, c[0x0][0x374] ;  /* 0x00006e80ff0877ac */ /* 0x000ee20008000800 */
[----:B------:R-:W4:Y:S01]  /*1580*/  LDCU UR22, c[0x0][0xb0c] ;  /* 0x00016180ff1677ac */ /* 0x000f220008000800 */
[----:B------:R-:W5:Y:S01]  /*1590*/  LDCU UR9, c[0x0][0xb20] ;  /* 0x00016400ff0977ac */ /* 0x000f620008000800 */
[----:B-1----:R-:W-:Y:S01]  /*15a0*/  UIMAD.WIDE.U32 UR16, UR23, UR12, URZ ;  /* 0x0000000c171072a5 */ /* 0x002fe2000f8e00ff */
[----:B------:R-:W1:Y:S01]  /*15b0*/  LDCU.64 UR10, c[0x0][0xb28] ;  /* 0x00016500ff0a77ac */ /* 0x000e620008000a00 */
[----:B------:R-:W-:-:S05]  /*15c0*/  UISETP.NE.AND UP3, UPT, UR14, 0x1, UPT ;  /* 0x000000010e00788c */ /* 0x000fca000bf65270 */
[----:B------:R-:W-:Y:S01]  /*15d0*/  UMOV UR4, UR17 ;  /* 0x0000001100047c82 */ /* 0x000fe20008000000 */
[----:B---3--:R-:W-:Y:S02]  /*15e0*/  UIMAD.WIDE.U32 UR16, UR8, UR15, URZ ;  /* 0x0000000f081072a5 */ /* 0x008fe4000f8e00ff */
[----:B----4-:R-:W-:Y:S02]  /*15f0*/  UISETP.NE.AND UP0, UPT, UR22, 0x1, UPT ;  /* 0x000000011600788c */ /* 0x010fe4000bf05270 */
[----:B--2---:R-:W-:Y:S02]  /*1600*/  UIMAD.WIDE.U32 UR18, UR7, UR12, URZ ;  /* 0x0000000c071272a5 */ /* 0x004fe4000f8e00ff */
[----:B------:R-:W-:Y:S01]  /*1610*/  UISETP.NE.AND UP1, UPT, UR21, 0x1, UPT ;  /* 0x000000011500788c */ /* 0x000fe2000bf25270 */
[----:B------:R-:W-:Y:S01]  /*1620*/  UMOV UR16, UR17 ;  /* 0x0000001100107c82 */ /* 0x000fe20008000000 */
[----:B------:R-:W-:Y:S02]  /*1630*/  USHF.R.U32.HI UR4, URZ, UR13, UR4 ;  /* 0x0000000dff047299 */ /* 0x000fe40008011604 */
[----:B-----5:R-:W-:Y:S01]  /*1640*/  @UP3 USHF.R.U32.HI UR8, URZ, UR9, UR16 ;  /* 0x00000009ff083299 */ /* 0x020fe20008011610 */
[----:B------:R-:W-:Y:S01]  /*1650*/  UMOV UR18, UR19 ;  /* 0x0000001300127c82 */ /* 0x000fe20008000000 */
[----:B------:R-:W-:-:S02]  /*1660*/  UIMAD.WIDE.U32 UR16, UR50, UR15, URZ ;  /* 0x0000000f321072a5 */ /* 0x000fc4000f8e00ff */
[----:B------:R-:W-:Y:S02]  /*1670*/  @UP0 USHF.R.U32.HI UR7, URZ, UR13, UR18 ;  /* 0x0000000dff070299 */ /* 0x000fe40008011612 */
[----:B-1----:R-:W-:Y:S02]  /*1680*/  UIMAD.WIDE.U32 UR12, UR8, UR10, URZ ;  /* 0x0000000a080c72a5 */ /* 0x002fe4000f8e00ff */
[----:B------:R-:W-:Y:S02]  /*1690*/  UIMAD.WIDE.U32 UR18, UR7, UR10, URZ ;  /* 0x0000000a071272a5 */ /* 0x000fe4000f8e00ff */
[----:B------:R-:W-:-:S03]  /*16a0*/  USEL UR6, UR23, UR4, !UP0 ;  /* 0x0000000417067287 */ /* 0x000fc6000c000000 */
[----:B------:R-:W-:Y:S01]  /*16b0*/  UMOV UR4, UR17 ;  /* 0x0000001100047c82 */ /* 0x000fe20008000000 */
[----:B------:R-:W-:Y:S01]  /*16c0*/  UMOV UR12, UR13 ;  /* 0x0000000d000c7c82 */ /* 0x000fe20008000000 */
[----:B------:R-:W-:Y:S02]  /*16d0*/  USHF.R.U32.HI UR4, URZ, UR9, UR4 ;  /* 0x00000009ff047299 */ /* 0x000fe40008011604 */
[----:B------:R-:W-:Y:S01]  /*16e0*/  @UP1 USHF.R.U32.HI UR8, URZ, UR11, UR12 ;  /* 0x0000000bff081299 */ /* 0x000fe2000801160c */
[----:B------:R-:W-:Y:S01]  /*16f0*/  UMOV UR18, UR19 ;  /* 0x0000001300127c82 */ /* 0x000fe20008000000 */
[----:B------:R-:W-:Y:S02]  /*1700*/  USEL UR4, UR50, UR4, !UP3 ;  /* 0x0000000432047287 */ /* 0x000fe4000d800000 */
[----:B------:R-:W-:Y:S02]  /*1710*/  @UP1 USHF.R.U32.HI UR7, URZ, UR11, UR18 ;  /* 0x0000000bff071299 */ /* 0x000fe40008011612 */
[----:B------:R-:W-:-:S02]  /*1720*/  UIMAD UR8, UR8, UR21, URZ ;  /* 0x00000015080872a4 */ /* 0x000fc4000f8e02ff */
[----:B------:R-:W-:Y:S02]  /*1730*/  UIMAD UR12, UR7, UR21, URZ ;  /* 0x00000015070c72a4 */ /* 0x000fe4000f8e02ff */
[----:B------:R-:W-:Y:S02]  /*1740*/  UISETP.GE.AND UP0, UPT, UR4, UR8, UPT ;  /* 0x000000080400728c */ /* 0x000fe4000bf06270 */
[----:B------:R-:W-:Y:S02]  /*1750*/  UIMAD.WIDE.U32 UR8, UR4, UR10, URZ ;  /* 0x0000000a040872a5 */ /* 0x000fe4000f8e00ff */
[----:B------:R-:W-:Y:S02]  /*1760*/  UISETP.GE.OR UP0, UPT, UR6, UR12, UP0 ;  /* 0x0000000c0600728c */ /* 0x000fe40008706670 */
[----:B------:R-:W-:Y:S02]  /*1770*/  UIMAD.WIDE.U32 UR12, UR6, UR10, URZ ;  /* 0x0000000a060c72a5 */ /* 0x000fe4000f8e00ff */
[----:B------:R-:W-:-:S02]  /*1780*/  USHF.R.U32.HI UR9, URZ, UR11, UR9 ;  /* 0x0000000bff097299 */ /* 0x000fc40008011609 */
[----:B------:R-:W-:Y:S02]  /*1790*/  UIADD3 UR10, UPT, UPT, -UR4, URZ, URZ ;  /* 0x000000ff040a7290 */ /* 0x000fe4000fffe1ff */
[----:B------:R-:W-:Y:S02]  /*17a0*/  USEL UR9, UR4, UR9, !UP1 ;  /* 0x0000000904097287 */ /* 0x000fe4000c800000 */
[----:B------:R-:W-:Y:S01]  /*17b0*/  UIMAD UR50, UR14, UR10, UR50 ;  /* 0x0000000a0e3272a4 */ /* 0x000fe2000f8e0232 */
[----:B------:R-:W-:Y:S01]  /*17c0*/  @!UP0 UMOV UR8, UR13 ;  /* 0x0000000d00088c82 */ /* 0x000fe20008000000 */
[----:B------:R-:W-:Y:S02]  /*17d0*/  UIADD3 UR10, UPT, UPT, -UR9, URZ, URZ ;  /* 0x000000ff090a7290 */ /* 0x000fe4000fffe1ff */
[----:B------:R-:W-:Y:S02]  /*17e0*/  @!UP0 USHF.R.U32.HI UR8, URZ, UR11, UR8 ;  /* 0x0000000bff088299 */ /* 0x000fe40008011608 */
[----:B------:R-:W-:-:S02]  /*17f0*/  UIMAD UR10, UR21, UR10, UR4 ;  /* 0x0000000a150a72a4 */ /* 0x000fc4000f8e0204 */
[----:B------:R-:W-:Y:S02]  /*1800*/  @!UP0 USEL UR8, UR6, UR8, !UP1 ;  /* 0x0000000806088287 */ /* 0x000fe4000c800000 */
[----:B------:R-:W-:Y:S02]  /*1810*/  UIADD3 UR49, UPT, UPT, -UR6, URZ, URZ ;  /* 0x000000ff06317290 */ /* 0x000fe4000fffe1ff */
[----:B------:R-:W-:Y:S02]  /*1820*/  @!UP0 UIMAD UR7, UR10, UR7, UR8 ;  /* 0x000000070a0782a4 */ /* 0x000fe4000f8e0208 */
[----:B------:R-:W-:Y:S02]  /*1830*/  @!UP0 UIADD3 UR9, UPT, UPT, UR9, -UR8, URZ ;  /* 0x8000000809098290 */ /* 0x000fe4000fffe0ff */
[----:B------:R-:W-:Y:S02]  /*1840*/  UIMAD UR49, UR22, UR49, UR23 ;  /* 0x00000031163172a4 */ /* 0x000fe4000f8e0217 */
[----:B------:R-:W-:-:S03]  /*1850*/  @!UP0 UIMAD UR4, UR9, UR21, UR6 ;  /* 0x00000015090482a4 */ /* 0x000fc6000f8e0206 */
[----:B------:R-:W-:Y:S01]  /*1860*/  @!UP0 UMOV UR6, UR7 ;  /* 0x0000000700068c82 */ /* 0x000fe20008000000 */
[----:B------:R-:W-:Y:S02]  /*1870*/  UIMAD UR50, UR4, UR14, UR50 ;  /* 0x0000000e043272a4 */ /* 0x000fe4000f8e0232 */
[----:B------:R-:W-:-:S12]  /*1880*/  UIMAD UR49, UR6, UR22, UR49 ;  /* 0x00000016063172a4 */ /* 0x000fd8000f8e0231 */
.L_x_19:
[----:B------:R-:W-:Y:S02]  /*1890*/  UISETP.NE.AND UP1, UPT, UR24, 0x1, UPT ;  /* 0x000000011800788c */ /* 0x000fe4000bf25270 */
[----:B------:R-:W-:-:S07]  /*18a0*/  UISETP.NE.AND UP0, UPT, UR20, 0x2, UPT ;  /* 0x000000021400788c */ /* 0x000fce000bf05270 */
[----:B------:R-:W-:Y:S05]  /*18b0*/  BRA.U UP1, `(.L_x_20) ;  /* 0x0000000101447547 */ /* 0x000fea000b800000 */
[----:B------:R-:W1:Y:S01]  /*18c0*/  LDCU.128 UR12, c[0x0][0xb10] ;  /* 0x00016200ff0c77ac */ /* 0x000e620008000c00 */
[----:B------:R-:W2:Y:S01]  /*18d0*/  LDCU UR10, c[0x0][0xb0c] ;  /* 0x00016180ff0a77ac */ /* 0x000ea20008000800 */
[----:B------:R-:W3:Y:S01]  /*18e0*/  LDCU UR11, c[0x0][0xb20] ;  /* 0x00016400ff0b77ac */ /* 0x000ee20008000800 */
[----:B-1----:R-:W-:Y:S02]  /*18f0*/  UIMAD.WIDE.U32 UR6, UR49, UR12, URZ ;  /* 0x0000000c310672a5 */ /* 0x002fe4000f8e00ff */
[----:B------:R-:W-:Y:S02]  /*1900*/  UIMAD.WIDE.U32 UR8, UR50, UR15, URZ ;  /* 0x0000000f320872a5 */ /* 0x000fe4000f8e00ff */
[----:B--2---:R-:W-:-:S03]  /*1910*/  UISETP.NE.AND UP1, UPT, UR10, 0x1, UPT ;  /* 0x000000010a00788c */ /* 0x004fc6000bf25270 */
[----:B------:R-:W-:Y:S02]  /*1920*/  UMOV UR6, UR7 ;  /* 0x0000000700067c82 */ /* 0x000fe40008000000 */
[----:B------:R-:W-:Y:S01]  /*1930*/  USHF.R.U32.HI UR6, URZ, UR13, UR6 ;  /* 0x0000000dff067299 */ /* 0x000fe20008011606 */
[----:B------:R-:W-:-:S03]  /*1940*/  UMOV UR4, UR9 ;  /* 0x0000000900047c82 */ /* 0x000fc60008000000 */
[----:B------:R-:W-:Y:S02]  /*1950*/  USEL UR6, UR49, UR6, !UP1 ;  /* 0x0000000631067287 */ /* 0x000fe4000c800000 */
[----:B------:R-:W-:Y:S02]  /*1960*/  UISETP.NE.AND UP1, UPT, UR14, 0x1, UPT ;  /* 0x000000010e00788c */ /* 0x000fe4000bf25270 */
[----:B---3--:R-:W-:-:S04]  /*1970*/  USHF.R.U32.HI UR4, URZ, UR11, UR4 ;  /* 0x0000000bff047299 */ /* 0x008fc80008011604 */
[----:B------:R-:W-:-:S04]  /*1980*/  USEL UR4, UR50, UR4, !UP1 ;  /* 0x0000000432047287 */ /* 0x000fc8000c800000 */
[----:B------:R-:W-:Y:S02]  /*1990*/  UIADD3 UR7, UPT, UPT, -UR4, UR6, URZ ;  /* 0x0000000604077290 */ /* 0x000fe4000fffe1ff */
[----:B------:R-:W-:Y:S02]  /*19a0*/  UIADD3 UR4, UPT, UPT, UR4, -UR6, URZ ;  /* 0x8000000604047290 */ /* 0x000fe4000fffe0ff */
[----:B------:R-:W-:Y:S02]  /*19b0*/  UIMAD UR50, UR7, UR14, UR50 ;  /* 0x0000000e073272a4 */ /* 0x000fe4000f8e0232 */
[----:B------:R-:W-:-:S12]  /*19c0*/  UIMAD UR49, UR4, UR10, UR49 ;  /* 0x0000000a043172a4 */ /* 0x000fd8000f8e0231 */
.L_x_20:
[----:B------:R-:W-:Y:S05]  /*19d0*/  BRA.U !UP6, `(.L_x_21) ;  /* 0x000000010e0c7547 */ /* 0x000fea000b800000 */
[----:B------:R-:W-:Y:S01]  /*19e0*/  UCGABAR_WAIT ;  /* 0x0000000000007dc7 */ /* 0x000fe20008000000 */
[----:B------:R-:W-:Y:S01]  /*19f0*/  CCTL.IVALL ;  /* 0x00000000ff00798f */ /* 0x000fe20002000000 */
[----:B------:R-:W-:Y:S05]  /*1a00*/  BRA `(.L_x_22) ;  /* 0x0000000000047947 */ /* 0x000fea0003800000 */
.L_x_21:
[----:B------:R-:W-:Y:S06]  /*1a10*/  BAR.SYNC.DEFER_BLOCKING 0x0 ;  /* 0x0000000000007b1d */ /* 0x000fec0000010000 */
.L_x_22:
[----:B------:R-:W-:Y:S05]  /*1a20*/  BRA.U UP0, `(.L_x_23) ;  /* 0x0000002500187547 */ /* 0x000fea000b800000 */
[----:B------:R-:W1:Y:S01]  /*1a30*/  LDCU UR7, c[0x0][0x38c] ;  /* 0x00007180ff0777ac */ /* 0x000e620008000800 */
[----:B------:R-:W-:Y:S01]  /*1a40*/  PLOP3.LUT P1, PT, PT, PT, UP4, 0x80, 0x8 ;  /* 0x000000000008781c */ /* 0x000fe20003f2f048 */
[----:B------:R-:W-:Y:S01]  /*1a50*/  IMAD.MOV.U32 R12, RZ, RZ, 0x1 ;  /* 0x00000001ff0c7424 */ /* 0x000fe200078e00ff */
[----:B------:R-:W-:Y:S02]  /*1a60*/  ISETP.NE.AND P2, PT, R225, RZ, P3 ;  /* 0x000000ffe100720c */ /* 0x000fe40001f45270 */
[----:B------:R-:W-:Y:S02]  /*1a70*/  CS2R R10, SRZ ;  /* 0x00000000000a7805 */ /* 0x000fe4000001ff00 */
[----:B------:R-:W-:Y:S01]  /*1a80*/  PLOP3.LUT P1, PT, P1, PT, PT, 0x8, 0x80 ;  /* 0x000000000080781c */ /* 0x000fe20000f2e170 */
[----:B------:R-:W-:Y:S01]  /*1a90*/  IMAD.MOV.U32 R9, RZ, RZ, RZ ;  /* 0x000000ffff097224 */ /* 0x000fe200078e00ff */
[----:B------:R-:W2:Y:S01]  /*1aa0*/  LDCU UR38, c[0x0][0x370] ;  /* 0x00006e00ff2677ac */ /* 0x000ea20008000800 */
[----:B------:R-:W-:Y:S01]  /*1ab0*/  IMAD.MOV.U32 R8, RZ, RZ, 0x1 ;  /* 0x00000001ff087424 */ /* 0x000fe200078e00ff */
[----:B------:R-:W-:Y:S01]  /*1ac0*/  ULOP3.LUT UR47, UR23, 0x1, URZ, 0xc0, !UPT ;  /* 0x00000001172f7892 */ /* 0x000fe2000f8ec0ff */
[----:B------:R-:W3:Y:S01]  /*1ad0*/  LDCU.64 UR26, c[0x0][0x348] ;  /* 0x00006900ff1a77ac */ /* 0x000ee20008000a00 */
[----:B------:R-:W-:-:S02]  /*1ae0*/  USHF.L.U32 UR46, UR23, 0x7, URZ ;  /* 0x00000007172e7899 */ /* 0x000fc400080006ff */
[----:B-1----:R-:W-:Y:S02]  /*1af0*/  UIADD3 UR6, UPT, UPT, UR7, 0x1f, URZ ;  /* 0x0000001f07067890 */ /* 0x002fe4000fffe0ff */
[----:B------:R-:W-:Y:S02]  /*1b00*/  UIADD3 UR45, UPT, UPT, UR7, 0x3e, URZ ;  /* 0x0000003e072d7890 */ /* 0x000fe4000fffe0ff */
[----:B------:R-:W-:Y:S01]  /*1b10*/  USHF.R.S32.HI UR4, URZ, 0x1f, UR6 ;  /* 0x0000001fff047899 */ /* 0x000fe20008011406 */
[----:B------:R-:W1:Y:S03]  /*1b20*/  LDCU UR37, c[0x0][0x374] ;  /* 0x00006e80ff2577ac */ /* 0x000e660008000800 */
[----:B------:R-:W-:Y:S02]  /*1b30*/  ULEA.HI UR4, UR4, UR6, URZ, 0x5 ;  /* 0x0000000604047291 */ /* 0x000fe4000f8f28ff */
[----:B------:R-:W-:-:S02]  /*1b40*/  UIADD3 UR6, UPT, UPT, UR7, -0x1, URZ ;  /* 0xffffffff07067890 */ /* 0x000fc4000fffe0ff */
[----:B------:R-:W-:Y:S02]  /*1b50*/  USHF.R.S32.HI UR40, URZ, 0x5, UR4 ;  /* 0x00000005ff287899 */ /* 0x000fe40008011404 */
[----:B------:R-:W-:Y:S02]  /*1b60*/  UISETP.GE.U32.AND UP1, UPT, UR6, -0x3f, UPT ;  /* 0xffffffc10600788c */ /* 0x000fe4000bf26070 */
[----:B------:R-:W-:Y:S01]  /*1b70*/  UISETP.LT.U32.AND UP0, UPT, UR40, 0x22, UPT ;  /* 0x000000222800788c */ /* 0x000fe2000bf01070 */
[----:B------:R-:W-:-:S03]  /*1b80*/  UMOV UR7, URZ ;  /* 0x000000ff00077c82 */ /* 0x000fc60008000000 */
[----:B------:R-:W-:Y:S02]  /*1b90*/  USEL UR39, UR40, 0x22, UP0 ;  /* 0x0000002228277887 */ /* 0x000fe40008000000 */
[----:B------:R-:W-:Y:S02]  /*1ba0*/  UISETP.NE.AND UP0, UPT, UR20, URZ, UPT ;  /* 0x000000ff1400728c */ /* 0x000fe4000bf05270 */
[----:B------:R-:W-:Y:S02]  /*1bb0*/  UIADD3 UR4, UPT, UPT, UR39, -0x1, URZ ;  /* 0xffffffff27047890 */ /* 0x000fe4000fffe0ff */
[----:B------:R-:W-:Y:S02]  /*1bc0*/  @UP1 UIADD3 UR4, UPT, UPT, UR39, URZ, URZ ;  /* 0x000000ff27041290 */ /* 0x000fe4000fffe0ff */
[----:B------:R-:W-:Y:S02]  /*1bd0*/  USEL UR21, UR44, 0x2, UP0 ;  /* 0x000000022c157887 */ /* 0x000fe40008000000 */
[----:B------:R-:W-:-:S02]  /*1be0*/  UIADD3 UR43, UPT, UPT, UR40, -UR39, URZ ;  /* 0x80000027282b7290 */ /* 0x000fc4000fffe0ff */
[----:B------:R-:W-:Y:S02]  /*1bf0*/  UIADD3 UR25, UPT, UPT, UR4, 0x1, URZ ;  /* 0x0000000104197890 */ /* 0x000fe4000fffe0ff */
[----:B-123--:R-:W-:-:S12]  /*1c00*/  UIADD3 UR42, UPT, UPT, -UR4, URZ, URZ ;  /* 0x000000ff042a7290 */ /* 0x00efd8000fffe1ff */
.L_x_43:
[----:B------:R-:W-:Y:S01]  /*1c10*/  UISETP.NE.AND UP0, UPT, UR5, URZ, UPT ;  /* 0x000000ff0500728c */ /* 0x000fe2000bf05270 */
[----:B-1----:R-:W1:Y:S08]  /*1c20*/  S2UR UR5, SR_CgaCtaId ;  /* 0x00000000000579c3 */ /* 0x002e700000008800 */
[----:B------:R-:W-:Y:S05]  /*1c30*/  BRA.U UP0, `(.L_x_24) ;  /* 0x0000000100347547 */ /* 0x000fea000b800000 */
[----:B------:R-:W2:Y:S01]  /*1c40*/  S2R R0, SR_CgaCtaId ;  /* 0x0000000000007919 */ /* 0x000ea20000008800 */
[----:B------:R-:W-:Y:S02]  /*1c50*/  MOV R3, 0x400 ;  /* 0x0000040000037802 */ /* 0x000fe40000000f00 */
[----:B------:R-:W-:Y:S02]  /*1c60*/  SHF.L.U32 R2, R8, 0x1f, RZ ;  /* 0x0000001f08027819 */ /* 0x000fe400000006ff */
[----:B--2---:R-:W-:-:S05]  /*1c70*/  LEA R0, R0, R3, 0x18 ;  /* 0x0000000300007211 */ /* 0x004fca00078ec0ff */
[----:B------:R-:W-:-:S04]  /*1c80*/  IMAD R3, R9, 0x8, R0 ;  /* 0x0000000809037824 */ /* 0x000fc800078e0200 */
[----:B------:R-:W2:Y:S02]  /*1c90*/  SYNCS.PHASECHK.TRANS64.TRYWAIT P0, [R3+URZ+0x2b0], R2 ;  /* 0x0002b002030075a7 */ /* 0x000ea400080011ff */
[----:B--2---:R-:W-:Y:S05]  /*1ca0*/  @!P0 BRA `(.L_x_25) ;  /* 0x0000008400248947 */ /* 0x004fea0003800000 */
.L_x_145:
[----:B------:R-:W-:Y:S01]  /*1cb0*/  VIADD R9, R9, 0x1 ;  /* 0x0000000109097836 */ /* 0x000fe20000000000 */
[----:B------:R2:W-:Y:S04]  /*1cc0*/  SYNCS.ARRIVE.TRANS64.A1T0 RZ, [R3+URZ+0x2a0], RZ ;  /* 0x0002a0ff03ff79a7 */ /* 0x0005e800081000ff */
[----:B------:R-:W-:-:S04]  /*1cd0*/  ISETP.NE.AND P0, PT, R9, 0x2, PT ;  /* 0x000000020900780c */ /* 0x000fc80003f05270 */
[----:B------:R-:W-:Y:S02]  /*1ce0*/  SEL R9, R9, RZ, P0 ;  /* 0x000000ff09097207 */ /* 0x000fe40000000000 */
[----:B--2---:R-:W-:-:S04]  /*1cf0*/  SEL R3, RZ, 0x1, P0 ;  /* 0x00000001ff037807 */ /* 0x004fc80000000000 */
[----:B------:R-:W-:-:S07]  /*1d00*/  LOP3.LUT R8, R8, R3, RZ, 0x3c, !PT ;  /* 0x0000000308087212 */ /* 0x000fce00078e3cff */
.L_x_24:
[----:B------:R-:W-:Y:S01]  /*1d10*/  UMOV UR4, 0x400 ;  /* 0x0000040000047882 */ /* 0x000fe20000000000 */
[----:B------:R-:W-:Y:S01]  /*1d20*/  SHF.L.U32 R0, R12, 0x1f, RZ ;  /* 0x0000001f0c007819 */ /* 0x000fe200000006ff */
[----:B-1----:R-:W-:Y:S02]  /*1d30*/  ULEA UR4, UR5, UR4, 0x18 ;  /* 0x0000000405047291 */ /* 0x002fe4000f8ec0ff */
[----:B------:R-:W-:Y:S02]  /*1d40*/  UISETP.GE.U32.AND UP0, UPT, UR45, 0x3f, UPT ;  /* 0x0000003f2d00788c */ /* 0x000fe4000bf06070 */
[----:B------:R-:W-:Y:S02]  /*1d50*/  ULEA UR6, UR7, UR4, 0x3 ;  /* 0x0000000407067291 */ /* 0x000fe4000f8e18ff */
[----:B------:R-:W-:Y:S01]  /*1d60*/  ULEA UR11, UR50, UR47, 0x1 ;  /* 0x0000002f320b7291 */ /* 0x000fe2000f8e08ff */
[----:B------:R-:W-:-:S03]  /*1d70*/  UMOV UR13, URZ ;  /* 0x000000ff000d7c82 */ /* 0x000fc60008000000 */
[----:B------:R-:W-:-:S03]  /*1d80*/  UIMAD UR11, UR11, 0x38, URZ ;  /* 0x000000380b0b78a4 */ /* 0x000fc6000f8e02ff */
[----:B------:R1:W2:Y:S01]  /*1d90*/  SYNCS.PHASECHK.TRANS64.TRYWAIT P0, [UR6+0x110], R0 ;  /* 0x00011000ff0075a7 */ /* 0x0002a20008001106 */
[----:B------:R-:W-:-:S04]  /*1da0*/  ULEA.HI UR6, UR49, UR49, URZ, 0x1 ;  /* 0x0000003131067291 */ /* 0x000fc8000f8f08ff */
[----:B------:R-:W-:-:S04]  /*1db0*/  USHF.L.U32 UR6, UR6, 0x7, URZ ;  /* 0x0000000706067899 */ /* 0x000fc800080006ff */
[----:B------:R-:W-:-:S04]  /*1dc0*/  ULOP3.LUT UR35, UR6, 0xffffff00, URZ, 0xc0, !UPT ;  /* 0xffffff0006237892 */ /* 0x000fc8000f8ec0ff */
[----:B------:R-:W-:Y:S01]  /*1dd0*/  ULOP3.LUT UR35, UR35, 0x80, UR46, 0xf8, !UPT ;  /* 0x0000008023237892 */ /* 0x000fe2000f8ef82e */
[----:B------:R-:W-:Y:S11]  /*1de0*/  BRA.U !UP0, `(.L_x_26) ;  /* 0x0000000108c07547 */ /* 0x000ff6000b800000 */
[----:B------:R-:W-:Y:S01]  /*1df0*/  UMOV UR18, UR42 ;  /* 0x0000002a00127c82 */ /* 0x000fe20008000000 */
[----:B------:R-:W-:Y:S01]  /*1e00*/  UMOV UR6, UR7 ;  /* 0x0000000700067c82 */ /* 0x000fe20008000000 */
[----:B------:R-:W-:-:S05]  /*1e10*/  UMOV UR34, URZ ;  /* 0x000000ff00227c82 */ /* 0x000fca0008000000 */
.L_x_32:
[----:B--2---:R-:W-:Y:S01]  /*1e20*/  @P3 MOV R2, 0x2e00 ;  /* 0x00002e0000023802 */ /* 0x004fe20000000f00 */
[----:B------:R-:W-:Y:S01]  /*1e30*/  ULEA UR33, UR6, UR4, 0x3 ;  /* 0x0000000406217291 */ /* 0x000fe2000f8e18ff */
[----:B--234-:R-:W-:Y:S11]  /*1e40*/  @P0 BRA `(.L_x_27) ;  /* 0x00000000000c0947 */ /* 0x01cff60003800000 */
[----:B------:R-:W-:Y:S04]  /*1e50*/  SHF.L.U32 R3, R12, 0x1f, RZ ;  /* 0x0000001f0c037819 */ /* 0x000fe800000006ff */
[----:B------:R-:W2:Y:S02]  /*1e60*/  SYNCS.PHASECHK.TRANS64.TRYWAIT P0, [UR33+0x110], R3 ;  /* 0x00011003ff0075a7 */ /* 0x000ea40008001121 */
[----:B--2---:R-:W-:Y:S05]  /*1e70*/  @!P0 BRA `(.L_x_28) ;  /* 0x0000008000c48947 */ /* 0x004fea0003800000 */
.L_x_27:
[----:B------:R2:W-:Y:S01]  /*1e80*/  @P3 SYNCS.ARRIVE.TRANS64 RZ, [UR33], R2 ;  /* 0x00000002ffff39a7 */ /* 0x0005e20008000021 */
[----:B------:R-:W-:Y:S02]  /*1e90*/  ULOP3.LUT UR7, UR21, 0x2, URZ, 0xfc, !UPT ;  /* 0x0000000215077892 */ /* 0x000fe4000f8efcff */
[----:B------:R-:W-:Y:S02]  /*1ea0*/  UIADD3 UR18, UPT, UPT, UR18, 0x1, URZ ;  /* 0x0000000112127890 */ /* 0x000fe4000fffe0ff */
[----:B------:R-:W-:Y:S02]  /*1eb0*/  UISETP.NE.AND UP0, UPT, UR7, 0x2, UPT ;  /* 0x000000020700788c */ /* 0x000fe4000bf05270 */
[----:B------:R-:W-:Y:S07]  /*1ec0*/  UISETP.NE.AND UP2, UPT, UR18, 0x1, UPT ;  /* 0x000000011200788c */ /* 0x000fee000bf45270 */
[----:B------:R-:W-:Y:S05]  /*1ed0*/  BRA.U UP0, `(.L_x_29) ;  /* 0x0000000100047547 */ /* 0x000fea000b800000 */
[----:B------:R-:W-:Y:S05]  /*1ee0*/  BPT.TRAP 0x1 ;  /* 0x000000040000795c */ /* 0x000fea0000300000 */
.L_x_29:
[----:B------:R-:W-:Y:S04]  /*1ef0*/  BSSY.RECONVERGENT B0, `(.L_x_30) ;  /* 0x0000003000007945 */ /* 0x000fe80003800200 */
[----:B------:R-:W-:Y:S05]  /*1f00*/  @!P2 BRA `(.L_x_31) ;  /* 0x000000000004a947 */ /* 0x000fea0003800000 */
[----:B------:R-:W-:Y:S05]  /*1f10*/  BPT.TRAP 0x1 ;  /* 0x000000040000795c */ /* 0x000fea0000300000 */
.L_x_31:
[----:B------:R-:W-:Y:S05]  /*1f20*/  BSYNC.RECONVERGENT B0 ;  /* 0x0000000000007941 */ /* 0x000fea0003800200 */
.L_x_30:
[----:B------:R-:W-:Y:S02]  /*1f30*/  UIADD3 UR7, UPT, UPT, UR6, 0x1, URZ ;  /* 0x0000000106077890 */ /* 0x000fe4000fffe0ff */
[----:B------:R-:W-:Y:S02]  /*1f40*/  UIADD3 UR16, UP1, UPT, UR26, 0x80, URZ ;  /* 0x000000801a107890 */ /* 0x000fe4000ff3e0ff */
[----:B------:R-:W-:Y:S02]  /*1f50*/  UISETP.NE.AND UP0, UPT, UR7, 0x22, UPT ;  /* 0x000000220700788c */ /* 0x000fe4000bf05270 */
[----:B------:R-:W-:Y:S02]  /*1f60*/  ULEA UR32, UR6, UR4, 0xc ;  /* 0x0000000406207291 */ /* 0x000fe4000f8e60ff */
[----:B------:R-:W-:Y:S02]  /*1f70*/  USEL UR9, URZ, 0x1, UP0 ;  /* 0x00000001ff097887 */ /* 0x000fe40008000000 */
[----:B------:R-:W-:Y:S02]  /*1f80*/  USEL UR7, UR7, URZ, UP0 ;  /* 0x000000ff07077287 */ /* 0x000fe40008000000 */
[----:B------:R-:W-:Y:S02]  /*1f90*/  ULOP3.LUT UR33, UR33, 0xfefffff8, URZ, 0xc0, !UPT ;  /* 0xfefffff821217892 */ /* 0x000fe4000f8ec0ff */
[----:B------:R-:W-:Y:S01]  /*1fa0*/  ULEA UR8, UR7, UR4, 0x3 ;  /* 0x0000000407087291 */ /* 0x000fe2000f8e18ff */
[----:B------:R-:W-:Y:S01]  /*1fb0*/  LOP3.LUT R12, R12, UR9, RZ, 0x3c, !PT ;  /* 0x000000090c0c7c12 */ /* 0x000fe2000f8e3cff */
[----:B------:R-:W-:Y:S02]  /*1fc0*/  UIADD3.X UR17, UPT, UPT, URZ, UR27, URZ, UP1, !UPT ;  /* 0x0000001bff117290 */ /* 0x000fe40008ffe4ff */
[----:B------:R-:W-:Y:S01]  /*1fd0*/  UIADD3 UR32, UPT, UPT, UR32, 0x7380, URZ ;  /* 0x0000738020207890 */ /* 0x000fe2000fffe0ff */
[----:B-1----:R-:W-:Y:S01]  /*1fe0*/  SHF.L.U32 R0, R12, 0x1f, RZ ;  /* 0x0000001f0c007819 */ /* 0x002fe200000006ff */
[----:B------:R-:W-:Y:S01]  /*1ff0*/  UIADD3 UR14, UP0, UPT, UR26, 0x180, URZ ;  /* 0x000001801a0e7890 */ /* 0x000fe2000ff1e0ff */
[----:B------:R-:W-:Y:S02]  /*2000*/  UMOV UR22, 0x0 ;  /* 0x0000000000167882 */ /* 0x000fe40000000000 */
[----:B------:R3:W4:Y:S01]  /*2010*/  SYNCS.PHASECHK.TRANS64.TRYWAIT P0, [UR8+0x110], R0 ;  /* 0x00011000ff0075a7 */ /* 0x0007220008001108 */
[----:B------:R-:W-:Y:S01]  /*2020*/  UMOV UR23, 0x10000000 ;  /* 0x1000000000177882 */ /* 0x000fe20000000000 */
[----:B------:R-:W-:Y:S02]  /*2030*/  UIADD3.X UR15, UPT, UPT, URZ, UR27, URZ, UP0, !UPT ;  /* 0x0000001bff0f7290 */ /* 0x000fe400087fe4ff */
[----:B------:R1:W-:Y:S01]  /*2040*/  UTMALDG.3D.2CTA [UR32], [UR16], desc[UR22] ;  /* 0x00001620100075b4 */ /* 0x0003e20008211000 */
[----:B------:R-:W-:Y:S01]  /*2050*/  UIMAD UR8, UR6, 0x700, UR4 ;  /* 0x00000700060878a4 */ /* 0x000fe2000f8e0204 */
[----:B------:R-:W-:Y:S01]  /*2060*/  UMOV UR10, UR34 ;  /* 0x00000022000a7c82 */ /* 0x000fe20008000000 */
[----:B------:R-:W-:Y:S02]  /*2070*/  UMOV UR12, UR36 ;  /* 0x00000024000c7c82 */ /* 0x000fe40008000000 */
[----:B------:R-:W-:Y:S01]  /*2080*/  UIADD3 UR8, UPT, UPT, UR8, 0x29380, URZ ;  /* 0x0002938008087890 */ /* 0x000fe2000fffe0ff */
[----:B------:R-:W-:Y:S01]  /*2090*/  UMOV UR9, UR33 ;  /* 0x0000002100097c82 */ /* 0x000fe20008000000 */
[----:B------:R-:W-:Y:S01]  /*20a0*/  UMOV UR13, UR25 ;  /* 0x00000019000d7c82 */ /* 0x000fe20008000000 */
[----:B------:R-:W-:Y:S06]  /*20b0*/  UMOV UR6, UR7 ;  /* 0x0000000700067c82 */ /* 0x000fec0008000000 */
[----:B------:R3:W-:Y:S01]  /*20c0*/  UTMALDG.3D.2CTA [UR8], [UR14], desc[UR22] ;  /* 0x000016080e0075b4 */ /* 0x0007e20008211000 */
[----:B-1----:R-:W-:Y:S01]  /*20d0*/  UIADD3 UR34, UPT, UPT, UR34, 0x20, URZ ;  /* 0x0000002022227890 */ /* 0x002fe2000fffe0ff */
[----:B------:R-:W-:Y:S11]  /*20e0*/  BRA.U UP2, `(.L_x_32) ;  /* 0xfffffffd024c7547 */ /* 0x000ff6000b83ffff */
.L_x_26:
[----:B------:R-:W-:Y:S01]  /*20f0*/  ULEA UR6, UR7, UR4, 0x3 ;  /* 0x0000000407067291 */ /* 0x000fe2000f8e18ff */
[----:B-1-3--:R-:W-:Y:S01]  /*2100*/  SHF.L.U32 R0, R12, 0x1f, RZ ;  /* 0x0000001f0c007819 */ /* 0x00afe200000006ff */
[----:B------:R-:W-:Y:S01]  /*2110*/  @!P1 SYNCS.ARRIVE.TRANS64.A1T0 RZ, [UR4+0x238], RZ ;  /* 0x000238ffffff99a7 */ /* 0x000fe20008100004 */
[----:B------:R-:W-:-:S06]  /*2120*/  UISETP.GT.AND UP0, UPT, UR40, UR39, UPT ;  /* 0x000000272800728c */ /* 0x000fcc000bf04270 */
[----:B--2-4-:R1:W2:Y:S03]  /*2130*/  SYNCS.PHASECHK.TRANS64.TRYWAIT P0, [UR6+0x110], R0 ;  /* 0x00011000ff0075a7 */ /* 0x0142a60008001106 */
[----:B------:R-:W-:Y:S05]  /*2140*/  BRA.U !UP0, `(.L_x_33) ;  /* 0x0000000108c07547 */ /* 0x000fea000b800000 */
[----:B------:R-:W-:Y:S01]  /*2150*/  UIADD3 UR24, UPT, UPT, UR43, UR13, URZ ;  /* 0x0000000d2b187290 */ /* 0x000fe2000fffe0ff */
[----:B------:R-:W-:-:S11]  /*2160*/  UMOV UR6, UR7 ;  /* 0x0000000700067c82 */ /* 0x000fd60008000000 */
.L_x_39:
[----:B--2---:R-:W-:Y:S01]  /*2170*/  @P3 MOV R2, 0x2e00 ;  /* 0x00002e0000023802 */ /* 0x004fe20000000f00 */
[----:B------:R-:W-:Y:S01]  /*2180*/  ULEA UR17, UR6, UR4, 0x3 ;  /* 0x0000000406117291 */ /* 0x000fe2000f8e18ff */
[----:B--2-4-:R-:W-:Y:S11]  /*2190*/  @P0 BRA `(.L_x_34) ;  /* 0x00000000000c0947 */ /* 0x014ff60003800000 */
[----:B------:R-:W-:Y:S04]  /*21a0*/  SHF.L.U32 R3, R12, 0x1f, RZ ;  /* 0x0000001f0c037819 */ /* 0x000fe800000006ff */
[----:B------:R-:W2:Y:S02]  /*21b0*/  SYNCS.PHASECHK.TRANS64.TRYWAIT P0, [UR17+0x110], R3 ;  /* 0x00011003ff0075a7 */ /* 0x000ea40008001111 */
[----:B--2---:R-:W-:Y:S05]  /*21c0*/  @!P0 BRA `(.L_x_35) ;  /* 0x0000008000088947 */ /* 0x004fea0003800000 */
.L_x_34:
[----:B------:R2:W-:Y:S01]  /*21d0*/  @P3 SYNCS.ARRIVE.TRANS64 RZ, [UR17], R2 ;  /* 0x00000002ffff39a7 */ /* 0x0005e20008000011 */
[----:B------:R-:W-:Y:S04]  /*21e0*/  ULOP3.LUT UR7, UR21, 0x2, URZ, 0xfc, !UPT ;  /* 0x0000000215077892 */ /* 0x000fe8000f8efcff */
[----:B------:R-:W-:Y:S09]  /*21f0*/  UISETP.NE.AND UP0, UPT, UR7, 0x2, UPT ;  /* 0x000000020700788c */ /* 0x000ff2000bf05270 */
[----:B------:R-:W-:Y:S05]  /*2200*/  BRA.U UP0, `(.L_x_36) ;  /* 0x0000000100047547 */ /* 0x000fea000b800000 */
[----:B------:R-:W-:Y:S05]  /*2210*/  BPT.TRAP 0x1 ;  /* 0x000000040000795c */ /* 0x000fea0000300000 */
.L_x_36:
[----:B------:R-:W-:Y:S04]  /*2220*/  BSSY.RECONVERGENT B0, `(.L_x_37) ;  /* 0x0000003000007945 */ /* 0x000fe80003800200 */
[----:B------:R-:W-:Y:S05]  /*2230*/  @!P2 BRA `(.L_x_38) ;  /* 0x000000000004a947 */ /* 0x000fea0003800000 */
[----:B------:R-:W-:Y:S05]  /*2240*/  BPT.TRAP 0x1 ;  /* 0x000000040000795c */ /* 0x000fea0000300000 */
.L_x_38:
[----:B------:R-:W-:Y:S05]  /*2250*/  BSYNC.RECONVERGENT B0 ;  /* 0x0000000000007941 */ /* 0x000fea0003800200 */
.L_x_37:
[----:B------:R-:W-:Y:S02]  /*2260*/  UIADD3 UR7, UPT, UPT, UR6, 0x1, URZ ;  /* 0x0000000106077890 */ /* 0x000fe4000fffe0ff */
[----:B------:R-:W-:Y:S02]  /*2270*/  ULEA UR16, UR6, UR4, 0xc ;  /* 0x0000000406107291 */ /* 0x000fe4000f8e60ff */
[----:B------:R-:W-:Y:S02]  /*2280*/  UISETP.NE.AND UP0, UPT, UR7, 0x22, UPT ;  /* 0x000000220700788c */ /* 0x000fe4000bf05270 */
[----:B------:R-:W-:Y:S02]  /*2290*/  UIADD3 UR22, UP1, UPT, UR26, 0x80, URZ ;  /* 0x000000801a167890 */ /* 0x000fe4000ff3e0ff */
[----:B------:R-:W-:Y:S02]  /*22a0*/  USEL UR9, URZ, 0x1, UP0 ;  /* 0x00000001ff097887 */ /* 0x000fe40008000000 */
[----:B------:R-:W-:Y:S02]  /*22b0*/  USEL UR7, UR7, URZ, UP0 ;  /* 0x000000ff07077287 */ /* 0x000fe40008000000 */
[----:B------:R-:W-:Y:S02]  /*22c0*/  ULOP3.LUT UR17, UR17, 0xfefffff8, URZ, 0xc0, !UPT ;  /* 0xfefffff811117892 */ /* 0x000fe4000f8ec0ff */
[----:B------:R-:W-:Y:S01]  /*22d0*/  ULEA UR8, UR7, UR4, 0x3 ;  /* 0x0000000407087291 */ /* 0x000fe2000f8e18ff */
[----:B------:R-:W-:Y:S01]  /*22e0*/  LOP3.LUT R12, R12, UR9, RZ, 0x3c, !PT ;  /* 0x000000090c0c7c12 */ /* 0x000fe2000f8e3cff */
[----:B------:R-:W-:Y:S02]  /*22f0*/  USHF.L.U32 UR18, UR13, 0x5, URZ ;  /* 0x000000050d127899 */ /* 0x000fe400080006ff */
[----:B------:R-:W-:Y:S01]  /*2300*/  UIADD3 UR16, UPT, UPT, UR16, 0x7380, URZ ;  /* 0x0000738010107890 */ /* 0x000fe2000fffe0ff */
[----:B-1----:R-:W-:Y:S01]  /*2310*/  SHF.L.U32 R0, R12, 0x1f, RZ ;  /* 0x0000001f0c007819 */ /* 0x002fe200000006ff */
[----:B------:R-:W-:Y:S02]  /*2320*/  UIADD3.X UR23, UPT, UPT, URZ, UR27, URZ, UP1, !UPT ;  /* 0x0000001bff177290 */ /* 0x000fe40008ffe4ff */
[----:B------:R-:W-:Y:S01]  /*2330*/  UIADD3 UR14, UP0, UPT, UR26, 0x180, URZ ;  /* 0x000001801a0e7890 */ /* 0x000fe2000ff1e0ff */
[----:B------:R3:W4:Y:S01]  /*2340*/  SYNCS.PHASECHK.TRANS64.TRYWAIT P0, [UR8+0x110], R0 ;  /* 0x00011000ff0075a7 */ /* 0x0007220008001108 */
[----:B------:R-:W-:Y:S02]  /*2350*/  UIMAD UR8, UR6, 0x700, UR4 ;  /* 0x00000700060878a4 */ /* 0x000fe4000f8e0204 */
[----:B------:R-:W-:Y:S01]  /*2360*/  UIADD3.X UR15, UPT, UPT, URZ, UR27, URZ, UP0, !UPT ;  /* 0x0000001bff0f7290 */ /* 0x000fe200087fe4ff */
[----:B------:R-:W-:Y:S01]  /*2370*/  UMOV UR28, 0x0 ;  /* 0x00000000001c7882 */ /* 0x000fe20000000000 */
[----:B------:R-:W-:Y:S01]  /*2380*/  UMOV UR29, 0x10000000 ;  /* 0x10000000001d7882 */ /* 0x000fe20000000000 */
[----:B------:R-:W-:Y:S01]  /*2390*/  UMOV UR19, UR35 ;  /* 0x0000002300137c82 */ /* 0x000fe20008000000 */
[----:B------:R-:W-:Y:S01]  /*23a0*/  UMOV UR20, UR36 ;  /* 0x0000002400147c82 */ /* 0x000fe20008000000 */
[----:B------:R-:W-:Y:S01]  /*23b0*/  UIADD3 UR8, UPT, UPT, UR8, 0x29380, URZ ;  /* 0x0002938008087890 */ /* 0x000fe2000fffe0ff */
[----:B------:R3:W-:Y:S01]  /*23c0*/  UTMALDG.3D.2CTA [UR16], [UR22], desc[UR28] ;  /* 0x00001c10160075b4 */ /* 0x0007e20008211000 */
[----:B------:R-:W-:Y:S01]  /*23d0*/  UIADD3 UR13, UPT, UPT, UR13, 0x1, URZ ;  /* 0x000000010d0d7890 */ /* 0x000fe2000fffe0ff */
[----:B------:R-:W-:Y:S01]  /*23e0*/  UMOV UR12, UR36 ;  /* 0x00000024000c7c82 */ /* 0x000fe20008000000 */
[----:B------:R-:W-:Y:S01]  /*23f0*/  UMOV UR9, UR17 ;  /* 0x0000001100097c82 */ /* 0x000fe20008000000 */
[----:B------:R-:W-:Y:S01]  /*2400*/  UMOV UR10, UR18 ;  /* 0x00000012000a7c82 */ /* 0x000fe20008000000 */
[----:B------:R-:W-:Y:S03]  /*2410*/  UISETP.NE.AND UP0, UPT, UR13, UR24, UPT ;  /* 0x000000180d00728c */ /* 0x000fe6000bf05270 */
[----:B------:R3:W-:Y:S01]  /*2420*/  UTMALDG.3D.2CTA [UR8], [UR14], desc[UR28] ;  /* 0x00001c080e0075b4 */ /* 0x0007e20008211000 */
[----:B------:R-:W-:Y:S05]  /*2430*/  UMOV UR6, UR7 ;  /* 0x0000000700067c82 */ /* 0x000fea0008000000 */
[----:B---3--:R-:W-:Y:S05]  /*2440*/  BRA.U UP0, `(.L_x_39) ;  /* 0xfffffffd00487547 */ /* 0x008fea000b83ffff */
.L_x_33:
[C---:B------:R-:W-:Y:S01]  /*2450*/  LEA R3, R11.reuse, UR4, 0x3 ;  /* 0x000000040b037c11 */ /* 0x040fe2000f8e18ff */
[----:B------:R-:W-:Y:S01]  /*2460*/  NOP ;  /* 0x0000000000007918 */ /* 0x000fe20000000000 */
[----:B-1----:R-:W-:Y:S02]  /*2470*/  SHF.L.U32 R0, R10, 0x1f, RZ ;  /* 0x0000001f0a007819 */ /* 0x002fe400000006ff */
[----:B------:R-:W-:Y:S02]  /*2480*/  LEA R5, R11, UR4, 0x4 ;  /* 0x000000040b057c11 */ /* 0x000fe4000f8e20ff */
[----:B--2-4-:R-:W1:Y:S02]  /*2490*/  SYNCS.PHASECHK.TRANS64.TRYWAIT P0, [R3+URZ+0x240], R0 ;  /* 0x00024000030075a7 */ /* 0x014e6400080011ff */
[----:B-1----:R-:W-:Y:S05]  /*24a0*/  @!P0 BRA `(.L_x_40) ;  /* 0x0000007c00688947 */ /* 0x002fea0003800000 */
.L_x_148:
[----:B------:R-:W2:Y:S01]  /*24b0*/  LDS.128 R4, [R5+0x2d0] ;  /* 0x0002d00005047984 */ /* 0x000ea20000000c00 */
[----:B------:R-:W-:Y:S01]  /*24c0*/  UISETP.GE.AND UP0, UPT, UR41, 0x1, UPT ;  /* 0x000000012900788c */ /* 0x000fe2000bf06270 */
[----:B------:R-:W-:Y:S01]  /*24d0*/  @!PT LDS RZ, [RZ] ;  /* 0x00000000fffff984 */ /* 0x000fe20000000800 */
[----:B------:R-:W-:Y:S01]  /*24e0*/  @!PT LDS RZ, [RZ] ;  /* 0x00000000fffff984 */ /* 0x000fe20000000800 */
[----:B------:R-:W-:Y:S01]  /*24f0*/  @!PT LDS RZ, [RZ] ;  /* 0x00000000fffff984 */ /* 0x000fe20000000800 */
[----:B------:R-:W-:Y:S01]  /*2500*/  @!PT LDS RZ, [RZ] ;  /* 0x00000000fffff984 */ /* 0x000fe20000000800 */
[----:B------:R3:W-:Y:S06]  /*2510*/  MEMBAR.ALL.CTA ;  /* 0x0000000000007992 */ /* 0x0007ec0000008000 */
[----:B---3--:R-:W3:Y:S01]  /*2520*/  FENCE.VIEW.ASYNC.S ;  /* 0x00000000000073c6 */ /* 0x008ee20000000000 */
[----:B--2---:R-:W-:-:S13]  /*2530*/  LOP3.LUT P0, RZ, R6, 0x1, RZ, 0xc0, !PT ;  /* 0x0000000106ff7812 */ /* 0x004fda000780c0ff */
[----:B---3--:R-:W-:Y:S01]  /*2540*/  VOTEU.ANY UP1, P0 ;  /* 0x0000000000ff7886 */ /* 0x008fe20000020100 */
[----:B------:R-:W-:-:S13]  /*2550*/  PLOP3.LUT P0, PT, PT, PT, UP1, 0x80, 0x8 ;  /* 0x000000000008781c */ /* 0x000fda0003f0f018 */
[----:B-1----:R-:W-:Y:S02]  /*2560*/  @P0 LOP3.LUT R0, R5, 0xffff, RZ, 0xc0, !PT ;  /* 0x0000ffff05000812 */ /* 0x002fe400078ec0ff */
[----:B------:R-:W-:Y:S02]  /*2570*/  @P0 MOV R2, R4 ;  /* 0x0000000400020202 */ /* 0x000fe40000000f00 */
[----:B------:R-:W-:Y:S01]  /*2580*/  @P0 R2UR UR8, R0 ;  /* 0x00000000000802ca */ /* 0x000fe200000e0000 */
[----:B------:R-:W-:Y:S01]  /*2590*/  VIADD R0, R3, 0x250 ;  /* 0x0000025003007836 */ /* 0x000fe20000000000 */
[----:B------:R-:W-:Y:S02]  /*25a0*/  @P0 SHF.R.U32.HI R4, RZ, 0x10, R5 ;  /* 0x00000010ff040819 */ /* 0x000fe40000011605 */
[----:B------:R-:W-:Y:S02]  /*25b0*/  @P0 R2UR UR9, R2 ;  /* 0x00000000020902ca */ /* 0x000fe400000e0000 */
[----:B------:R-:W-:-:S02]  /*25c0*/  PRMT R0, RZ, 0x654, R0 ;  /* 0x00000654ff007816 */ /* 0x000fc40000000000 */
[----:B------:R-:W-:Y:S02]  /*25d0*/  @P0 R2UR UR6, R4 ;  /* 0x00000000040602ca */ /* 0x000fe400000e0000 */
[----:B------:R1:W-:Y:S03]  /*25e0*/  SYNCS.ARRIVE.TRANS64.RED.A1T0 RZ, [R0+URZ], RZ ;  /* 0x000000ff00ff79a7 */ /* 0x0003e600081004ff */
[----:B------:R-:W-:-:S04]  /*25f0*/  @UP1 UMOV UR30, UR8 ;  /* 0x00000008001e1c82 */ /* 0x000fc80008000000 */
[----:B------:R-:W-:-:S04]  /*2600*/  @UP1 UMOV UR31, UR9 ;  /* 0x00000009001f1c82 */ /* 0x000fc80008000000 */
[----:B------:R-:W-:Y:S01]  /*2610*/  @UP1 UMOV UR36, UR6 ;  /* 0x0000000600241c82 */ /* 0x000fe20008000000 */
[----:B------:R-:W-:Y:S05]  /*2620*/  BRA.U !UP0, `(.L_x_41) ;  /* 0x0000000108d47547 */ /* 0x000fea000b800000 */
[----:B------:R-:W2:Y:S01]  /*2630*/  LDCU.128 UR12, c[0x0][0xb10] ;  /* 0x00016200ff0c77ac */ /* 0x000ea20008000c00 */
[----:B------:R-:W3:Y:S01]  /*2640*/  LDCU UR24, c[0x0][0xb20] ;  /* 0x00016400ff1877ac */ /* 0x000ee20008000800 */
[----:B------:R-:W4:Y:S01]  /*2650*/  LDCU UR20, c[0x0][0xb0c] ;  /* 0x00016180ff1477ac */ /* 0x000f220008000800 */
[----:B------:R-:W5:Y:S01]  /*2660*/  LDCU.64 UR10, c[0x0][0xb28] ;  /* 0x00016500ff0a77ac */ /* 0x000f620008000a00 */
[----:B------:R-:W-:Y:S02]  /*2670*/  UISETP.NE.AND UP3, UPT, UR41, 0x1, UPT ;  /* 0x000000012900788c */ /* 0x000fe4000bf65270 */
[----:B--2---:R-:W-:Y:S02]  /*2680*/  UIMAD.WIDE.U32 UR16, UR37, UR15, URZ ;  /* 0x0000000f251072a5 */ /* 0x004fe4000f8e00ff */
[----:B------:R-:W-:Y:S02]  /*2690*/  UIMAD.WIDE.U32 UR8, UR38, UR12, URZ ;  /* 0x0000000c260872a5 */ /* 0x000fe4000f8e00ff */
[----:B------:R-:W-:-:S02]  /*26a0*/  UISETP.NE.AND UP0, UPT, UR14, 0x1, UPT ;  /* 0x000000010e00788c */ /* 0x000fc4000bf05270 */
[----:B------:R-:W-:Y:S01]  /*26b0*/  UIMAD.WIDE.U32 UR22, UR30, UR15, URZ ;  /* 0x0000000f1e1672a5 */ /* 0x000fe2000f8e00ff */
[----:B------:R-:W-:Y:S02]  /*26c0*/  UMOV UR16, UR17 ;  /* 0x0000001100107c82 */ /* 0x000fe40008000000 */
[----:B------:R-:W-:Y:S01]  /*26d0*/  UMOV UR8, UR9 ;  /* 0x0000000900087c82 */ /* 0x000fe20008000000 */
[----:B---3--:R-:W-:Y:S02]  /*26e0*/  USHF.R.U32.HI UR16, URZ, UR24, UR16 ;  /* 0x00000018ff107299 */ /* 0x008fe40008011610 */
[----:B------:R-:W-:Y:S02]  /*26f0*/  USHF.R.U32.HI UR9, URZ, UR13, UR8 ;  /* 0x0000000dff097299 */ /* 0x000fe40008011608 */
[----:B----4-:R-:W-:Y:S02]  /*2700*/  UISETP.NE.AND UP2, UPT, UR20, 0x1, UPT ;  /* 0x000000011400788c */ /* 0x010fe4000bf45270 */
[----:B------:R-:W-:-:S02]  /*2710*/  USEL UR8, UR37, UR16, !UP0 ;  /* 0x0000001025087287 */ /* 0x000fc4000c000000 */
[----:B------:R-:W-:Y:S02]  /*2720*/  USEL UR9, UR38, UR9, !UP2 ;  /* 0x0000000926097287 */ /* 0x000fe4000d000000 */
[----:B-----5:R-:W-:Y:S01]  /*2730*/  UIMAD.WIDE.U32 UR16, UR8, UR10, URZ ;  /* 0x0000000a081072a5 */ /* 0x020fe2000f8e00ff */
[----:B------:R-:W-:Y:S01]  /*2740*/  UMOV UR6, UR23 ;  /* 0x0000001700067c82 */ /* 0x000fe20008000000 */
[----:B------:R-:W-:Y:S02]  /*2750*/  UIMAD.WIDE.U32 UR18, UR31, UR12, URZ ;  /* 0x0000000c1f1272a5 */ /* 0x000fe4000f8e00ff */
[----:B------:R-:W-:-:S03]  /*2760*/  UIMAD.WIDE.U32 UR22, UR9, UR10, URZ ;  /* 0x0000000a091672a5 */ /* 0x000fc6000f8e00ff */
[----:B------:R-:W-:Y:S01]  /*2770*/  UMOV UR16, UR17 ;  /* 0x0000001100107c82 */ /* 0x000fe20008000000 */
[----:B------:R-:W-:Y:S02]  /*2780*/  USHF.R.U32.HI UR6, URZ, UR24, UR6 ;  /* 0x00000018ff067299 */ /* 0x000fe40008011606 */
[----:B------:R-:W-:Y:S01]  /*2790*/  @UP3 USHF.R.U32.HI UR8, URZ, UR11, UR16 ;  /* 0x0000000bff083299 */ /* 0x000fe20008011610 */
[----:B------:R-:W-:Y:S01]  /*27a0*/  UMOV UR18, UR19 ;  /* 0x0000001300127c82 */ /* 0x000fe20008000000 */
[----:B------:R-:W-:Y:S01]  /*27b0*/  UMOV UR22, UR23 ;  /* 0x0000001700167c82 */ /* 0x000fe20008000000 */
[----:B------:R-:W-:Y:S02]  /*27c0*/  USHF.R.U32.HI UR13, URZ, UR13, UR18 ;  /* 0x0000000dff0d7299 */ /* 0x000fe40008011612 */
[----:B------:R-:W-:Y:S02]  /*27d0*/  USEL UR6, UR30, UR6, !UP0 ;  /* 0x000000061e067287 */ /* 0x000fe4000c000000 */
[----:B------:R-:W-:-:S02]  /*27e0*/  @UP3 USHF.R.U32.HI UR9, URZ, UR11, UR22 ;  /* 0x0000000bff093299 */ /* 0x000fc40008011616 */
[----:B------:R-:W-:Y:S02]  /*27f0*/  UIMAD UR12, UR41, UR8, URZ ;  /* 0x00000008290c72a4 */ /* 0x000fe4000f8e02ff */
[----:B------:R-:W-:Y:S02]  /*2800*/  USEL UR8, UR31, UR13, !UP2 ;  /* 0x0000000d1f087287 */ /* 0x000fe4000d000000 */
[----:B------:R-:W-:Y:S02]  /*2810*/  UIMAD UR15, UR41, UR9, URZ ;  /* 0x00000009290f72a4 */ /* 0x000fe4000f8e02ff */
[----:B------:R-:W-:Y:S02]  /*2820*/  UISETP.GE.AND UP0, UPT, UR6, UR12, UPT ;  /* 0x0000000c0600728c */ /* 0x000fe4000bf06270 */
[----:B------:R-:W-:Y:S02]  /*2830*/  UIMAD.WIDE.U32 UR12, UR6, UR10, URZ ;  /* 0x0000000a060c72a5 */ /* 0x000fe4000f8e00ff */
[----:B------:R-:W-:-:S02]  /*2840*/  UISETP.GE.OR UP0, UPT, UR8, UR15, UP0 ;  /* 0x0000000f0800728c */ /* 0x000fc40008706670 */
[----:B------:R-:W-:Y:S02]  /*2850*/  UIMAD.WIDE.U32 UR16, UR8, UR10, URZ ;  /* 0x0000000a081072a5 */ /* 0x000fe4000f8e00ff */
[----:B------:R-:W-:Y:S01]  /*2860*/  UIADD3 UR15, UPT, UPT, -UR8, URZ, URZ ;  /* 0x000000ff080f7290 */ /* 0x000fe2000fffe1ff */
[----:B------:R-:W-:Y:S01]  /*2870*/  UMOV UR12, UR13 ;  /* 0x0000000d000c7c82 */ /* 0x000fe20008000000 */
[----:B------:R-:W-:Y:S02]  /*2880*/  UIADD3 UR13, UPT, UPT, -UR6, URZ, URZ ;  /* 0x000000ff060d7290 */ /* 0x000fe4000fffe1ff */
[----:B------:R-:W-:-:S03]  /*2890*/  USHF.R.U32.HI UR12, URZ, UR11, UR12 ;  /* 0x0000000bff0c7299 */ /* 0x000fc6000801160c */
[----:B------:R-:W-:Y:S01]  /*28a0*/  @!UP0 UMOV UR10, UR17 ;  /* 0x00000011000a8c82 */ /* 0x000fe20008000000 */
[----:B------:R-:W-:Y:S02]  /*28b0*/  UIMAD UR13, UR14, UR13, UR30 ;  /* 0x0000000d0e0d72a4 */ /* 0x000fe4000f8e021e */
[----:B------:R-:W-:Y:S02]  /*28c0*/  USEL UR12, UR6, UR12, !UP3 ;  /* 0x0000000c060c7287 */ /* 0x000fe4000d800000 */
[----:B------:R-:W-:Y:S02]  /*28d0*/  @!UP0 USHF.R.U32.HI UR10, URZ, UR11, UR10 ;  /* 0x0000000bff0a8299 */ /* 0x000fe4000801160a */
[----:B------:R-:W-:Y:S02]  /*28e0*/  UIADD3 UR11, UPT, UPT, -UR12, URZ, URZ ;  /* 0x000000ff0c0b7290 */ /* 0x000fe4000fffe1ff */
[----:B------:R-:W-:Y:S02]  /*28f0*/  @!UP0 USEL UR10, UR8, UR10, !UP3 ;  /* 0x0000000a080a8287 */ /* 0x000fe4000d800000 */
[----:B------:R-:W-:-:S02]  /*2900*/  UIMAD UR11, UR41, UR11, UR6 ;  /* 0x0000000b290b72a4 */ /* 0x000fc4000f8e0206 */
[----:B------:R-:W-:Y:S02]  /*2910*/  @!UP0 UIADD3 UR12, UPT, UPT, UR12, -UR10, URZ ;  /* 0x8000000a0c0c8290 */ /* 0x000fe4000fffe0ff */
[----:B------:R-:W-:Y:S02]  /*2920*/  @!UP0 UIMAD UR10, UR11, UR9, UR10 ;  /* 0x000000090b0a82a4 */ /* 0x000fe4000f8e020a */
[----:B------:R-:W-:Y:S02]  /*2930*/  @!UP0 UIMAD UR6, UR41, UR12, UR8 ;  /* 0x0000000c290682a4 */ /* 0x000fe4000f8e0208 */
[----:B------:R-:W-:Y:S02]  /*2940*/  UIMAD UR9, UR20, UR15, UR31 ;  /* 0x0000000f140972a4 */ /* 0x000fe4000f8e021f */
[----:B------:R-:W-:Y:S01]  /*2950*/  UIMAD UR30, UR6, UR14, UR13 ;  /* 0x0000000e061e72a4 */ /* 0x000fe2000f8e020d */
[----:B------:R-:W-:Y:S02]  /*2960*/  @!UP0 UMOV UR8, UR10 ;  /* 0x0000000a00088c82 */ /* 0x000fe40008000000 */
[----:B------:R-:W-:-:S12]  /*2970*/  UIMAD UR31, UR8, UR20, UR9 ;  /* 0x00000014081f72a4 */ /* 0x000fd8000f8e0209 */
.L_x_41:
[----:B------:R-:W2:Y:S02]  /*2980*/  LDCU UR6, c[0x0][0xb30] ;  /* 0x00016600ff0677ac */ /* 0x000ea40008000800 */
[----:B--2---:R-:W-:-:S09]  /*2990*/  UISETP.NE.AND UP0, UPT, UR6, 0x1, UPT ;  /* 0x000000010600788c */ /* 0x004fd2000bf05270 */
[----:B------:R-:W-:Y:S05]  /*29a0*/  BRA.U UP0, `(.L_x_42) ;  /* 0x0000000100447547 */ /* 0x000fea000b800000 */
[----:B------:R-:W2:Y:S01]  /*29b0*/  LDCU.128 UR12, c[0x0][0xb10] ;  /* 0x00016200ff0c77ac */ /* 0x000ea20008000c00 */
[----:B------:R-:W3:Y:S01]  /*29c0*/  LDCU UR16, c[0x0][0xb0c] ;  /* 0x00016180ff1077ac */ /* 0x000ee20008000800 */
[----:B------:R-:W4:Y:S01]  /*29d0*/  LDCU UR17, c[0x0][0xb20] ;  /* 0x00016400ff1177ac */ /* 0x000f220008000800 */
[----:B--2---:R-:W-:Y:S02]  /*29e0*/  UIMAD.WIDE.U32 UR10, UR31, UR12, URZ ;  /* 0x0000000c1f0a72a5 */ /* 0x004fe4000f8e00ff */
[----:B------:R-:W-:Y:S02]  /*29f0*/  UIMAD.WIDE.U32 UR8, UR30, UR15, URZ ;  /* 0x0000000f1e0872a5 */ /* 0x000fe4000f8e00ff */
[----:B---3--:R-:W-:Y:S02]  /*2a00*/  UISETP.NE.AND UP2, UPT, UR16, 0x1, UPT ;  /* 0x000000011000788c */ /* 0x008fe4000bf45270 */
[----:B------:R-:W-:Y:S01]  /*2a10*/  UISETP.NE.AND UP0, UPT, UR14, 0x1, UPT ;  /* 0x000000010e00788c */ /* 0x000fe2000bf05270 */
[----:B------:R-:W-:-:S02]  /*2a20*/  UMOV UR10, UR11 ;  /* 0x0000000b000a7c82 */ /* 0x000fc40008000000 */
[----:B------:R-:W-:Y:S01]  /*2a30*/  UMOV UR6, UR9 ;  /* 0x0000000900067c82 */ /* 0x000fe20008000000 */
[----:B------:R-:W-:Y:S02]  /*2a40*/  USHF.R.U32.HI UR13, URZ, UR13, UR10 ;  /* 0x0000000dff0d7299 */ /* 0x000fe4000801160a */
[----:B----4-:R-:W-:Y:S02]  /*2a50*/  USHF.R.U32.HI UR6, URZ, UR17, UR6 ;  /* 0x00000011ff067299 */ /* 0x010fe40008011606 */
[----:B------:R-:W-:Y:S02]  /*2a60*/  USEL UR8, UR31, UR13, !UP2 ;  /* 0x0000000d1f087287 */ /* 0x000fe4000d000000 */
[----:B------:R-:W-:-:S04]  /*2a70*/  USEL UR6, UR30, UR6, !UP0 ;  /* 0x000000061e067287 */ /* 0x000fc8000c000000 */
[----:B------:R-:W-:Y:S02]  /*2a80*/  UIADD3 UR9, UPT, UPT, UR8, -UR6, URZ ;  /* 0x8000000608097290 */ /* 0x000fe4000fffe0ff */
[----:B------:R-:W-:Y:S02]  /*2a90*/  UIADD3 UR6, UPT, UPT, -UR8, UR6, URZ ;  /* 0x0000000608067290 */ /* 0x000fe4000fffe1ff */
[----:B------:R-:W-:Y:S02]  /*2aa0*/  UIMAD UR30, UR9, UR14, UR30 ;  /* 0x0000000e091e72a4 */ /* 0x000fe4000f8e021e */
[----:B------:R-:W-:-:S12]  /*2ab0*/  UIMAD UR31, UR6, UR16, UR31 ;  /* 0x00000010061f72a4 */ /* 0x000fd8000f8e021f */
.L_x_42:
[----:B------:R-:W-:Y:S01]  /*2ac0*/  VIADD R11, R11, 0x1 ;  /* 0x000000010b0b7836 */ /* 0x000fe20000000000 */
[----:B------:R-:W-:Y:S02]  /*2ad0*/  R2UR UR8, R233 ;  /* 0x00000000e90872ca */ /* 0x000fe400000e0000 */
[----:B------:R-:W-:Y:S02]  /*2ae0*/  R2UR UR6, R232 ;  /* 0x00000000e80672ca */ /* 0x000fe400000e0000 */
[C---:B------:R-:W-:Y:S02]  /*2af0*/  ISETP.NE.AND P0, PT, R11.reuse, 0x2, PT ;  /* 0x000000020b00780c */ /* 0x040fe40003f05270 */
[----:B------:R-:W-:Y:S02]  /*2b00*/  PLOP3.LUT P1, PT, PT, PT, PT, 0x80, 0x8 ;  /* 0x000000000008781c */ /* 0x000fe40003f2f070 */
[----:B------:R-:W-:Y:S02]  /*2b10*/  SEL R3, RZ, 0x1, P0 ;  /* 0x00000001ff037807 */ /* 0x000fe40000000000 */
[----:B------:R-:W-:-:S02]  /*2b20*/  SEL R11, R11, RZ, P0 ;  /* 0x000000ff0b0b7207 */ /* 0x000fc40000000000 */
[----:B------:R-:W-:Y:S01]  /*2b30*/  LOP3.LUT R10, R10, R3, RZ, 0x3c, !PT ;  /* 0x000000030a0a7212 */ /* 0x000fe200078e3cff */
[----:B------:R-:W-:Y:S02]  /*2b40*/  UIADD3 UR49, UPT, UPT, UR31, UR8, URZ ;  /* 0x000000081f317290 */ /* 0x000fe4000fffe0ff */
[----:B------:R-:W-:Y:S01]  /*2b50*/  UIADD3 UR50, UPT, UPT, UR30, UR6, URZ ;  /* 0x000000061e327290 */ /* 0x000fe2000fffe0ff */
[----:B------:R-:W-:Y:S11]  /*2b60*/  BRA.U UP1, `(.L_x_43) ;  /* 0xfffffff101287547 */ /* 0x000ff6000b83ffff */
[----:B------:R-:W-:Y:S01]  /*2b70*/  UIADD3 UR8, UPT, UPT, UR4, 0x110, URZ ;  /* 0x0000011004087890 */ /* 0x000fe2000fffe0ff */
[----:B------:R-:W-:-:S03]  /*2b80*/  SHF.L.U32 R3, R12, 0x1f, RZ ;  /* 0x0000001f0c037819 */ /* 0x000fc600000006ff */
[----:B------:R-:W-:-:S09]  /*2b90*/  ULEA UR4, UR7, UR8, 0x3 ;  /* 0x0000000807047291 */ /* 0x000fd2000f8e18ff */
[----:B------:R-:W2:Y:S02]  /*2ba0*/  SYNCS.PHASECHK.TRANS64.TRYWAIT P0, [UR4], R3 ;  /* 0x00000003ff0075a7 */ /* 0x000ea40008001104 */
[----:B--2---:R-:W-:Y:S05]  /*2bb0*/  @!P0 BRA `(.L_x_44) ;  /* 0x0000007400b88947 */ /* 0x004fea0003800000 */
.L_x_150:
[----:B------:R-:W-:-:S04]  /*2bc0*/  UIADD3 UR4, UPT, UPT, UR7, 0x1, URZ ;  /* 0x0000000107047890 */ /* 0x000fc8000fffe0ff */
[----:B------:R-:W-:-:S04]  /*2bd0*/  UISETP.NE.AND UP0, UPT, UR4, 0x22, UPT ;  /* 0x000000220400788c */ /* 0x000fc8000bf05270 */
[----:B------:R-:W-:Y:S02]  /*2be0*/  USEL UR6, URZ, 0x1, UP0 ;  /* 0x00000001ff067887 */ /* 0x000fe40008000000 */
[----:B------:R-:W-:-:S04]  /*2bf0*/  USEL UR4, UR4, URZ, UP0 ;  /* 0x000000ff04047287 */ /* 0x000fc80008000000 */
[----:B------:R-:W-:Y:S01]  /*2c00*/  ULEA UR5, UR4, UR8, 0x3 ;  /* 0x0000000804057291 */ /* 0x000fe2000f8e18ff */
[----:B------:R-:W-:-:S04]  /*2c10*/  LOP3.LUT R2, R12, UR6, RZ, 0x3c, !PT ;  /* 0x000000060c027c12 */ /* 0x000fc8000f8e3cff */
[----:B-1----:R-:W-:-:S04]  /*2c20*/  SHF.L.U32 R3, R2, 0x1f, RZ ;  /* 0x0000001f02037819 */ /* 0x002fc800000006ff */
[----:B------:R-:W1:Y:S02]  /*2c30*/  SYNCS.PHASECHK.TRANS64.TRYWAIT P0, [UR5], R3 ;  /* 0x00000003ff0075a7 */ /* 0x000e640008001105 */
[----:B-1----:R-:W-:Y:S05]  /*2c40*/  @!P0 BRA `(.L_x_45) ;  /* 0x0000007400ac8947 */ /* 0x002fea0003800000 */
.L_x_152:
        /* <DEDUP_REMOVED lines=9> */
.L_x_154:
        /* <DEDUP_REMOVED lines=9> */
.L_x_156:
        /* <DEDUP_REMOVED lines=9> */
.L_x_158:
        /* <DEDUP_REMOVED lines=9> */
.L_x_160:
        /* <DEDUP_REMOVED lines=9> */
.L_x_162:
        /* <DEDUP_REMOVED lines=9> */
.L_x_164:
        /* <DEDUP_REMOVED lines=9> */
.L_x_166:
        /* <DEDUP_REMOVED lines=9> */
.L_x_168:
        /* <DEDUP_REMOVED lines=9> */
.L_x_170:
        /* <DEDUP_REMOVED lines=9> */
.L_x_172:
        /* <DEDUP_REMOVED lines=9> */
.L_x_174:
        /* <DEDUP_REMOVED lines=9> */
.L_x_176:
        /* <DEDUP_REMOVED lines=9> */
.L_x_178:
        /* <DEDUP_REMOVED lines=9> */
.L_x_180:
        /* <DEDUP_REMOVED lines=9> */
.L_x_182:
        /* <DEDUP_REMOVED lines=9> */
.L_x_184:
        /* <DEDUP_REMOVED lines=9> */
.L_x_186:
        /* <DEDUP_REMOVED lines=9> */
.L_x_188:
        /* <DEDUP_REMOVED lines=9> */
.L_x_190:
        /* <DEDUP_REMOVED lines=9> */
.L_x_192:
        /* <DEDUP_REMOVED lines=9> */
.L_x_194:
        /* <DEDUP_REMOVED lines=9> */
.L_x_196:
        /* <DEDUP_REMOVED lines=9> */
.L_x_198:
        /* <DEDUP_REMOVED lines=9> */
.L_x_200:
        /* <DEDUP_REMOVED lines=9> */
.L_x_202:
        /* <DEDUP_REMOVED lines=9> */
.L_x_204:
        /* <DEDUP_REMOVED lines=9> */
.L_x_206:
        /* <DEDUP_REMOVED lines=9> */
.L_x_208:
        /* <DEDUP_REMOVED lines=9> */
.L_x_210:
        /* <DEDUP_REMOVED lines=9> */
.L_x_212:
        /* <DEDUP_REMOVED lines=9> */
.L_x_214:
[----:B------:R-:W-:-:S04]  /*3dc0*/  UIADD3 UR4, UPT, UPT, UR4, 0x1, URZ ;  /* 0x0000000104047890 */ /* 0x000fc8000fffe0ff */
[----:B------:R-:W-:-:S04]  /*3dd0*/  UISETP.NE.AND UP0, UPT, UR4, 0x22, UPT ;  /* 0x000000220400788c */ /* 0x000fc8000bf05270 */
[----:B------:R-:W-:Y:S02]  /*3de0*/  USEL UR5, URZ, 0x1, UP0 ;  /* 0x00000001ff057887 */ /* 0x000fe40008000000 */
[----:B------:R-:W-:-:S04]  /*3df0*/  USEL UR4, UR4, URZ, UP0 ;  /* 0x000000ff04047287 */ /* 0x000fc80008000000 */
[----:B------:R-:W-:Y:S01]  /*3e00*/  ULEA UR4, UR4, UR8, 0x3 ;  /* 0x0000000804047291 */ /* 0x000fe2000f8e18ff */
[----:B-1----:R-:W-:-:S04]  /*3e10*/  LOP3.LUT R3, R2, UR5, RZ, 0x3c, !PT ;  /* 0x0000000502037c12 */ /* 0x002fc8000f8e3cff */
[----:B------:R-:W-:Y:S01]  /*3e20*/  SHF.L.U32 R3, R3, 0x1f, RZ ;  /* 0x0000001f03037819 */ /* 0x000fe200000006ff */
[----:B------:R-:W-:-:S07]  /*3e30*/  IMAD.U32 R0, RZ, RZ, UR4 ;  /* 0x00000004ff007e24 */ /* 0x000fce000f8e00ff */
.L_x_77:
[----:B-1----:R1:W2:Y:S02]  /*3e40*/  SYNCS.PHASECHK.TRANS64.TRYWAIT P0, [R0+URZ], R3 ;  /* 0x00000003000075a7 */ /* 0x0022a400080011ff */
[----:B--2---:R-:W-:Y:S05]  /*3e50*/  @!P0 NANOSLEEP.SYNCS 0x989680 ;  /* 0x009896800000895d */ /* 0x004fea0003900000 */
[----:B------:R-:W2:Y:S02]  /*3e60*/  @!P0 SYNCS.PHASECHK.TRANS64 P0, [R0+URZ], R3 ;  /* 0x00000003000085a7 */ /* 0x000ea400080010ff */
[----:B--2---:R-:W-:Y:S05]  /*3e70*/  @P0 EXIT ;  /* 0x000000000000094d */ /* 0x004fea0003800000 */
[----:B------:R-:W-:Y:S05]  /*3e80*/  BRA `(.L_x_77) ;  /* 0xfffffffc00ec7947 */ /* 0x000fea000383ffff */
.L_x_23:
[----:B------:R-:W-:-:S04]  /*3e90*/  UISETP.NE.AND UP0, UPT, UR5, URZ, UPT ;  /* 0x000000ff0500728c */ /* 0x000fc8000bf05270 */
[----:B------:R-:W-:-:S09]  /*3ea0*/  UISETP.NE.OR UP0, UPT, UR20, 0x1, UP0 ;  /* 0x000000011400788c */ /* 0x000fd20008705670 */
[----:B------:R-:W-:Y:S05]  /*3eb0*/  BRA.U UP0, `(.L_x_78) ;  /* 0x00000005004c7547 */ /* 0x000fea000b800000 */
[----:B------:R-:W-:Y:S01]  /*3ec0*/  HFMA2 R10, -RZ, RZ, 0, 0 ;  /* 0x00000000ff0a7431 */ /* 0x000fe200000001ff */
[----:B------:R-:W-:Y:S01]  /*3ed0*/  UMOV UR6, 0x400 ;  /* 0x0000040000067882 */ /* 0x000fe20000000000 */
[----:B------:R-:W-:Y:S01]  /*3ee0*/  ISETP.GE.U32.AND P2, PT, R225, 0x2, PT ;  /* 0x00000002e100780c */ /* 0x000fe20003f46070 */
[----:B------:R-:W-:Y:S01]  /*3ef0*/  IMAD.MOV.U32 R11, RZ, RZ, 0x1 ;  /* 0x00000001ff0b7424 */ /* 0x000fe200078e00ff */
[----:B------:R-:W-:Y:S01]  /*3f00*/  CS2R R8, SRZ ;  /* 0x0000000000087805 */ /* 0x000fe2000001ff00 */
[----:B------:R-:W-:Y:S01]  /*3f10*/  IMAD.MOV.U32 R3, RZ, RZ, RZ ;  /* 0x000000ffff037224 */ /* 0x000fe200078e00ff */
[----:B------:R-:W-:-:S03]  /*3f20*/  ULEA UR6, UR5, UR6, 0x18 ;  /* 0x0000000605067291 */ /* 0x000fc6000f8ec0ff */
[----:B------:R-:W-:-:S09]  /*3f30*/  UMOV UR5, URZ ;  /* 0x000000ff00057c82 */ /* 0x000fd20008000000 */
.L_x_82:
[----:B------:R-:W-:Y:S02]  /*3f40*/  LEA R0, R3, UR6, 0x3 ;  /* 0x0000000603007c11 */ /* 0x000fe4000f8e18ff */
[----:B------:R-:W-:-:S03]  /*3f50*/  SHF.L.U32 R5, R8, 0x1f, RZ ;  /* 0x0000001f08057819 */ /* 0x000fc600000006ff */
[----:B------:R-:W-:Y:S01]  /*3f60*/  VIADD R4, R0, 0x2b0 ;  /* 0x000002b000047836 */ /* 0x000fe20000000000 */
[----:B------:R-:W1:Y:S02]  /*3f70*/  SYNCS.PHASECHK.TRANS64.TRYWAIT P0, [R0+URZ+0x2a0], R5 ;  /* 0x0002a005000075a7 */ /* 0x000e6400080011ff */
[----:B-1----:R-:W-:Y:S05]  /*3f80*/  @!P0 BRA `(.L_x_79) ;  /* 0x0000006c00dc8947 */ /* 0x002fea0003800000 */
.L_x_215:
[----:B------:R-:W-:Y:S01]  /*3f90*/  ULEA UR4, UR5, UR6, 0x3 ;  /* 0x0000000605047291 */ /* 0x000fe2000f8e18ff */
[----:B------:R-:W-:Y:S01]  /*3fa0*/  PRMT R4, RZ, 0x654, R4 ;  /* 0x00000654ff047816 */ /* 0x000fe20000000004 */
[----:B-1----:R-:W-:Y:S01]  /*3fb0*/  @!P2 IMAD.MOV.U32 R5, RZ, RZ, 0x10 ;  /* 0x00000010ff05a424 */ /* 0x002fe200078e00ff */
[----:B------:R-:W-:Y:S01]  /*3fc0*/  SHF.L.U32 R7, R11, 0x1f, RZ ;  /* 0x0000001f0b077819 */ /* 0x000fe200000006ff */
[----:B------:R-:W-:Y:S01]  /*3fd0*/  UIADD3 UR7, UPT, UPT, UR4, 0x240, URZ ;  /* 0x0000024004077890 */ /* 0x000fe2000fffe0ff */
[----:B------:R1:W-:Y:S05]  /*3fe0*/  SYNCS.ARRIVE.TRANS64.RED.A1T0 RZ, [R4+URZ], RZ ;  /* 0x000000ff04ff79a7 */ /* 0x0003ea00081004ff */
[----:B------:R-:W-:Y:S01]  /*3ff0*/  IMAD.U32 R0, RZ, RZ, UR7 ;  /* 0x00000007ff007e24 */ /* 0x000fe2000f8e00ff */
[----:B------:R-:W2:Y:S04]  /*4000*/  SYNCS.PHASECHK.TRANS64.TRYWAIT P0, [UR4+0x250], R7 ;  /* 0x00025007ff0075a7 */ /* 0x000ea80008001104 */
[----:B------:R-:W-:Y:S01]  /*4010*/  PRMT R13, R225, 0x654, R0 ;  /* 0x00000654e10d7816 */ /* 0x000fe20000000000 */
[----:B-12---:R-:W-:Y:S06]  /*4020*/  @!P0 BRA `(.L_x_80) ;  /* 0x0000006c00c88947 */ /* 0x006fec0003800000 */
.L_x_217:
[----:B------:R-:W-:Y:S01]  /*4030*/  ULEA UR8, UR5, UR6, 0x4 ;  /* 0x0000000605087291 */ /* 0x000fe2000f8e20ff */
[----:B------:R-:W-:Y:S01]  /*4040*/  SEL R2, R13, R2, !P2 ;  /* 0x000000020d027207 */ /* 0x000fe20005000000 */
[----:B------:R-:W-:Y:S01]  /*4050*/  UIADD3 UR9, UPT, UPT, UR4, 0x240, URZ ;  /* 0x0000024004097890 */ /* 0x000fe2000fffe0ff */
[----:B-1----:R-:W-:Y:S01]  /*4060*/  LEA R0, R10, UR6, 0x3 ;  /* 0x000000060a007c11 */ /* 0x002fe2000f8e18ff */
[----:B------:R-:W-:Y:S01]  /*4070*/  UIADD3 UR8, UPT, UPT, UR8, 0x2d0, URZ ;  /* 0x000002d008087890 */ /* 0x000fe2000fffe0ff */
[----:B------:R1:W-:Y:S01]  /*4080*/  @!P2 SYNCS.ARRIVE.TRANS64.RED RZ, [R2+URZ], R5 ;  /* 0x0000000502ffa9a7 */ /* 0x0003e200080004ff */
[----:B------:R-:W-:Y:S01]  /*4090*/  UIADD3 UR4, UPT, UPT, UR5, 0x1, URZ ;  /* 0x0000000105047890 */ /* 0x000fe2000fffe0ff */
[----:B------:R-:W-:-:S03]  /*40a0*/  VIADD R3, R3, 0x1 ;  /* 0x0000000103037836 */ /* 0x000fc60000000000 */
[----:B------:R-:W-:Y:S02]  /*40b0*/  UISETP.NE.AND UP0, UPT, UR4, 0x2, UPT ;  /* 0x000000020400788c */ /* 0x000fe4000bf05270 */
[----:B------:R-:W-:Y:S01]  /*40c0*/  ISETP.NE.AND P0, PT, R3, 0x2, PT ;  /* 0x000000020300780c */ /* 0x000fe20003f05270 */
[----:B------:R-:W-:Y:S06]  /*40d0*/  UGETNEXTWORKID.BROADCAST [UR8], [UR9] ;  /* 0x00000000080073ca */ /* 0x000fec0008000100 */
[----:B------:R-:W-:Y:S02]  /*40e0*/  USEL UR7, URZ, 0x1, UP0 ;  /* 0x00000001ff077887 */ /* 0x000fe40008000000 */
[----:B------:R-:W-:-:S04]  /*40f0*/  USEL UR5, UR4, URZ, UP0 ;  /* 0x000000ff04057287 */ /* 0x000fc80008000000 */
[----:B------:R-:W-:Y:S02]  /*4100*/  LOP3.LUT R11, R11, UR7, RZ, 0x3c, !PT ;  /* 0x000000070b0b7c12 */ /* 0x000fe4000f8e3cff */
[----:B-1----:R-:W-:-:S04]  /*4110*/  SHF.L.U32 R5, R9, 0x1f, RZ ;  /* 0x0000001f09057819 */ /* 0x002fc800000006ff */
[----:B------:R-:W1:Y:S02]  /*4120*/  SYNCS.PHASECHK.TRANS64.TRYWAIT P1, [R0+URZ+0x240], R5 ;  /* 0x00024005000075a7 */ /* 0x000e6400080211ff */
[----:B-1----:R-:W-:Y:S05]  /*4130*/  @!P1 BRA `(.L_x_81) ;  /* 0x0000006c009c9947 */ /* 0x002fea0003800000 */
.L_x_218:
[----:B------:R-:W-:Y:S01]  /*4140*/  LEA R4, R10, UR6, 0x4 ;  /* 0x000000060a047c11 */ /* 0x000fe2000f8e20ff */
[----:B-1----:R-:W-:Y:S01]  /*4150*/  VIADD R0, R0, 0x250 ;  /* 0x0000025000007836 */ /* 0x002fe20000000000 */
[----:B------:R-:W-:Y:S01]  /*4160*/  SEL R3, R3, RZ, P0 ;  /* 0x000000ff03037207 */ /* 0x000fe20000000000 */
[----:B------:R-:W-:-:S03]  /*4170*/  VIADD R10, R10, 0x1 ;  /* 0x000000010a0a7836 */ /* 0x000fc60000000000 */
[----:B------:R-:W1:Y:S01]  /*4180*/  LDS.128 R4, [R4+0x2d0] ;  /* 0x0002d00004047984 */ /* 0x000e620000000c00 */
[----:B------:R-:W-:Y:S02]  /*4190*/  PRMT R0, RZ, 0x654, R0 ;  /* 0x00000654ff007816 */ /* 0x000fe40000000000 */
[C---:B------:R-:W-:Y:S01]  /*41a0*/  ISETP.NE.AND P1, PT, R10.reuse, 0x2, PT ;  /* 0x000000020a00780c */ /* 0x040fe20003f25270 */
[----:B------:R-:W-:Y:S01]  /*41b0*/  @!PT LDS RZ, [RZ] ;  /* 0x00000000fffff984 */ /* 0x000fe20000000800 */
[----:B------:R-:W-:Y:S01]  /*41c0*/  @!PT LDS RZ, [RZ] ;  /* 0x00000000fffff984 */ /* 0x000fe20000000800 */
[----:B------:R-:W-:Y:S01]  /*41d0*/  @!PT LDS RZ, [RZ] ;  /* 0x00000000fffff984 */ /* 0x000fe20000000800 */
[----:B------:R-:W-:Y:S01]  /*41e0*/  @!PT LDS RZ, [RZ] ;  /* 0x00000000fffff984 */ /* 0x000fe20000000800 */
[----:B------:R2:W-:Y:S06]  /*41f0*/  MEMBAR.ALL.CTA ;  /* 0x0000000000007992 */ /* 0x0005ec0000008000 */
[----:B--2---:R-:W2:Y:S01]  /*4200*/  FENCE.VIEW.ASYNC.S ;  /* 0x00000000000073c6 */ /* 0x004ea20000000000 */
[----:B------:R-:W-:Y:S01]  /*4210*/  SEL R10, R10, RZ, P1 ;  /* 0x000000ff0a0a7207 */ /* 0x000fe20000800000 */
[----:B--2---:R2:W-:Y:S01]  /*4220*/  SYNCS.ARRIVE.TRANS64.RED.A1T0 RZ, [R0+URZ], RZ ;  /* 0x000000ff00ff79a7 */ /* 0x0045e200081004ff */
[----:B-1----:R-:W-:-:S02]  /*4230*/  LOP3.LUT P3, RZ, R6, 0x1, RZ, 0xc0, !PT ;  /* 0x0000000106ff7812 */ /* 0x002fc4000786c0ff */
[----:B------:R-:W-:-:S04]  /*4240*/  SEL R5, RZ, 0x1, P0 ;  /* 0x00000001ff057807 */ /* 0x000fc80000000000 */
[----:B------:R-:W-:Y:S02]  /*4250*/  LOP3.LUT R8, R8, R5, RZ, 0x3c, !PT ;  /* 0x0000000508087212 */ /* 0x000fe400078e3cff */
[----:B--2---:R-:W-:-:S04]  /*4260*/  SEL R0, RZ, 0x1, P1 ;  /* 0x00000001ff007807 */ /* 0x004fc80000800000 */
[----:B------:R-:W-:Y:S01]  /*4270*/  LOP3.LUT R9, R9, R0, RZ, 0x3c, !PT ;  /* 0x0000000009097212 */ /* 0x000fe200078e3cff */
[----:B------:R-:W-:Y:S06]  /*4280*/  @P3 BRA `(.L_x_82) ;  /* 0xfffffffc002c3947 */ /* 0x000fec000383ffff */
[----:B------:R-:W-:Y:S01]  /*4290*/  ULEA UR4, UR5, UR6, 0x3 ;  /* 0x0000000605047291 */ /* 0x000fe2000f8e18ff */
[----:B------:R-:W-:-:S08]  /*42a0*/  SHF.L.U32 R3, R11, 0x1f, RZ ;  /* 0x0000001f0b037819 */ /* 0x000fd000000006ff */
[----:B------:R-:W1:Y:S02]  /*42b0*/  SYNCS.PHASECHK.TRANS64 P0, [UR4+0x250], R3 ;  /* 0x00025003ff0075a7 */ /* 0x000e640008001004 */
[----:B-1----:R-:W-:Y:S05]  /*42c0*/  @P0 BRA `(.L_x_83) ;  /* 0x0000000000080947 */ /* 0x002fea0003800000 */
[----:B------:R-:W1:Y:S02]  /*42d0*/  SYNCS.PHASECHK.TRANS64.TRYWAIT P0, [UR4+0x250], R3 ;  /* 0x00025003ff0075a7 */ /* 0x000e640008001104 */
[----:B-1----:R-:W-:Y:S05]  /*42e0*/  @!P0 BRA `(.L_x_84) ;  /* 0x0000006c00448947 */ /* 0x002fea0003800000 */
.L_x_83:
[----:B------:R-:W-:-:S04]  /*42f0*/  UIADD3 UR7, UPT, UPT, UR5, 0x1, URZ ;  /* 0x0000000105077890 */ /* 0x000fc8000fffe0ff */
[----:B------:R-:W-:-:S04]  /*4300*/  UISETP.NE.AND UP0, UPT, UR7, 0x2, UPT ;  /* 0x000000020700788c */ /* 0x000fc8000bf05270 */
[----:B------:R-:W-:Y:S02]  /*4310*/  USEL UR8, URZ, 0x1, UP0 ;  /* 0x00000001ff087887 */ /* 0x000fe40008000000 */
[----:B------:R-:W-:-:S04]  /*4320*/  USEL UR7, UR7, URZ, UP0 ;  /* 0x000000ff07077287 */ /* 0x000fc80008000000 */
[----:B------:R-:W-:Y:S01]  /*4330*/  ULEA UR7, UR7, UR6, 0x3 ;  /* 0x0000000607077291 */ /* 0x000fe2000f8e18ff */
[----:B-1----:R-:W-:-:S04]  /*4340*/  LOP3.LUT R3, R11, UR8, RZ, 0x3c, !PT ;  /* 0x000000080b037c12 */ /* 0x002fc8000f8e3cff */
[----:B------:R-:W-:-:S04]  /*4350*/  SHF.L.U32 R0, R3, 0x1f, RZ ;  /* 0x0000001f03007819 */ /* 0x000fc800000006ff */
[----:B------:R-:W1:Y:S02]  /*4360*/  SYNCS.PHASECHK.TRANS64 P0, [UR7+0x250], R0 ;  /* 0x00025000ff0075a7 */ /* 0x000e640008001007 */
[----:B-1----:R-:W-:Y:S05]  /*4370*/  @P0 EXIT ;  /* 0x000000000000094d */ /* 0x002fea0003800000 */
[----:B------:R-:W-:Y:S02]  /*4380*/  SHF.L.U32 R3, R3, 0x1f, RZ ;  /* 0x0000001f03037819 */ /* 0x000fe400000006ff */
[----:B------:R-:W-:-:S07]  /*4390*/  MOV R0, UR7 ;  /* 0x0000000700007c02 */ /* 0x000fce0008000f00 */
.L_x_85:
[----:B-1----:R1:W2:Y:S02]  /*43a0*/  SYNCS.PHASECHK.TRANS64.TRYWAIT P0, [R0+URZ+0x250], R3 ;  /* 0x00025003000075a7 */ /* 0x0022a400080011ff */
[----:B--2---:R-:W-:Y:S05]  /*43b0*/  @!P0 NANOSLEEP.SYNCS 0x989680 ;  /* 0x009896800000895d */ /* 0x004fea0003900000 */
[----:B------:R-:W2:Y:S02]  /*43c0*/  @!P0 SYNCS.PHASECHK.TRANS64 P0, [R0+URZ+0x250], R3 ;  /* 0x00025003000085a7 */ /* 0x000ea400080010ff */
[----:B--2---:R-:W-:Y:S05]  /*43d0*/  @P0 EXIT ;  /* 0x000000000000094d */ /* 0x004fea0003800000 */
[----:B------:R-:W-:Y:S05]  /*43e0*/  BRA `(.L_x_85) ;  /* 0xfffffffc00ec7947 */ /* 0x000fea000383ffff */
.L_x_78:
[----:B------:R-:W-:Y:S05]  /*43f0*/  BRA.U UP5, `(.L_x_86) ;  /* 0x0000001105847547 */ /* 0x000fea000b800000 */
[----:B------:R-:W-:Y:S01]  /*4400*/  UMOV UR6, 0x40 ;  /* 0x0000004000067882 */ /* 0x000fe20000000000 */
[----:B------:R-:W-:Y:S01]  /*4410*/  NOP ;  /* 0x0000000000007918 */ /* 0x000fe20000000000 */
[----:B------:R-:W-:Y:S01]  /*4420*/  ULEA UR6, UR5, UR6, 0x18 ;  /* 0x0000000605067291 */ /* 0x000fe2000f8ec0ff */
[----:B------:R-:W-:Y:S02]  /*4430*/  UMOV UR4, 0x400 ;  /* 0x0000040000047882 */ /* 0x000fe40000000000 */
[----:B------:R-:W-:-:S06]  /*4440*/  ULEA UR5, UR5, UR4, 0x18 ;  /* 0x0000000405057291 */ /* 0x000fcc000f8ec0ff */
[----:B------:R-:W1:Y:S02]  /*4450*/  LDS.U8 R3, [UR6+0x1c] ;  /* 0x00001c06ff037984 */ /* 0x000e640008000000 */
[----:B-1----:R-:W-:-:S13]  /*4460*/  ISETP.NE.AND P0, PT, R3, RZ, PT ;  /* 0x000000ff0300720c */ /* 0x002fda0003f05270 */
[----:B------:R-:W-:Y:S05]  /*4470*/  @P0 BRA `(.L_x_87) ;  /* 0x0000000400080947 */ /* 0x000fea0003800000 */
[----:B------:R-:W-:Y:S02]  /*4480*/  UISETP.NE.U32.AND UP1, UPT, UR28, 0x1, UPT ;  /* 0x000000011c00788c */ /* 0x000fe4000bf25070 */
[----:B------:R-:W-:-:S07]  /*4490*/  UIADD3 UR7, UPT, UPT, UR6, 0x8, URZ ;  /* 0x0000000806077890 */ /* 0x000fce000fffe0ff */
[----:B------:R-:W-:Y:S05]  /*44a0*/  BRA.U !UP1, `(.L_x_88) ;  /* 0x00000001099c7547 */ /* 0x000fea000b800000 */
[----:B------:R-:W-:Y:S01]  /*44b0*/  ELECT P0, URZ, PT ;  /* 0x0000000000ff782f */ /* 0x000fe20003800000 */
[----:B------:R-:W-:-:S12]  /*44c0*/  BSSY B0, `(.L_x_88) ;  /* 0x0000025000007945 */ /* 0x000fd80003800000 */
[----:B------:R-:W-:Y:S05]  /*44d0*/  @!P0 BRA `(.L_x_89) ;  /* 0x00000000008c8947 */ /* 0x000fea0003800000 */
[----:B------:R-:W-:-:S05]  /*44e0*/  UMOV UR4, 0x10 ;  /* 0x0000001000047882 */ /* 0x000fca0000000000 */
[----:B------:R-:W-:Y:S04]  /*44f0*/  DEPBAR.LE SB1, 0x36 ;  /* 0x00009d800000791a */ /* 0x000fe80000000000 */
[----:B------:R-:W1:Y:S02]  /*4500*/  UTCATOMSWS.2CTA.FIND_AND_SET.ALIGN UP0, UR4, UR4 ;  /* 0x00000004000475e3 */ /* 0x000e640008200800 */
[----:B-1----:R-:W-:Y:S01]  /*4510*/  MOV R10, UR4 ;  /* 0x00000004000a7c02 */ /* 0x002fe20008000f00 */
[----:B------:R-:W-:Y:S06]  /*4520*/  BRA.U UP0, `(.L_x_90) ;  /* 0x0000000100187547 */ /* 0x000fec000b800000 */
.L_x_91:
[----:B------:R-:W-:Y:S05]  /*4530*/  NANOSLEEP 0x64 ;  /* 0x000000640000795d */ /* 0x000fea0003800000 */
[----:B------:R-:W-:-:S05]  /*4540*/  UMOV UR4, 0x10 ;  /* 0x0000001000047882 */ /* 0x000fca0000000000 */
[----:B------:R-:W-:Y:S04]  /*4550*/  DEPBAR.LE SB1, 0x36 ;  /* 0x00009d800000791a */ /* 0x000fe80000000000 */
[----:B------:R-:W1:Y:S02]  /*4560*/  UTCATOMSWS.2CTA.FIND_AND_SET.ALIGN UP0, UR4, UR4 ;  /* 0x00000004000475e3 */ /* 0x000e640008200800 */
[----:B-1----:R-:W-:Y:S01]  /*4570*/  MOV R10, UR4 ;  /* 0x00000004000a7c02 */ /* 0x002fe20008000f00 */
[----:B------:R-:W-:Y:S05]  /*4580*/  BRA.U !UP0, `(.L_x_91) ;  /* 0xfffffffd08e87547 */ /* 0x000fea000b83ffff */
.L_x_90:
[----:B------:R-:W1:Y:S01]  /*4590*/  LDS R6, [UR6+0x10] ;  /* 0x00001006ff067984 */ /* 0x000e620008000800 */
[----:B------:R-:W-:Y:S01]  /*45a0*/  IMAD.U32 R3, RZ, RZ, UR5 ;  /* 0x00000005ff037e24 */ /* 0x000fe2000f8e00ff */
[----:B------:R-:W-:-:S03]  /*45b0*/  MOV R4, UR27 ;  /* 0x0000001b00047c02 */ /* 0x000fc60008000f00 */
[----:B------:R-:W-:Y:S01]  /*45c0*/  VIADD R3, R3, 0x2f0 ;  /* 0x000002f003037836 */ /* 0x000fe20000000000 */
[----:B-1----:R-:W-:-:S04]  /*45d0*/  SHF.L.U32 R6, R6, 0x1f, RZ ;  /* 0x0000001f06067819 */ /* 0x002fc800000006ff */
[----:B------:R-:W1:Y:S02]  /*45e0*/  SYNCS.PHASECHK.TRANS64.TRYWAIT P0, [UR6+0x8], R6 ;  /* 0x00000806ff0075a7 */ /* 0x000e640008001106 */
[----:B-1----:R-:W-:Y:S05]  /*45f0*/  @P0 BRA `(.L_x_92) ;  /* 0x0000000000080947 */ /* 0x002fea0003800000 */
[----:B------:R-:W1:Y:S02]  /*4600*/  SYNCS.PHASECHK.TRANS64.TRYWAIT P0, [UR6+0x8], R6 ;  /* 0x00000806ff0075a7 */ /* 0x000e640008001106 */
[----:B-1----:R-:W-:Y:S05]  /*4610*/  @!P0 BRA `(.L_x_93) ;  /* 0x0000006800908947 */ /* 0x002fea0003800000 */
.L_x_92:
[----:B------:R-:W-:Y:S01]  /*4620*/  PRMT R4, R4, 0x654, R3 ;  /* 0x0000065404047816 */ /* 0x000fe20000000003 */
[----:B------:R-:W-:Y:S01]  /*4630*/  HFMA2 R3, -RZ, RZ, 0, 5.9604644775390625e-08 ;  /* 0x00000001ff037431 */ /* 0x000fe200000001ff */
[----:B------:R-:W-:Y:S01]  /*4640*/  UPRMT UR4, UR27, 0x654, UR7 ;  /* 0x000006541b047896 */ /* 0x000fe20008000007 */
[----:B------:R-:W-:Y:S02]  /*4650*/  IMAD.MOV.U32 R7, RZ, RZ, 0xffff ;  /* 0x0000ffffff077424 */ /* 0x000fe400078e00ff */
[----:B-1----:R-:W-:Y:S02]  /*4660*/  IMAD.MOV.U32 R6, RZ, RZ, 0x4 ;  /* 0x00000004ff067424 */ /* 0x002fe400078e00ff */
[----:B------:R-:W-:Y:S01]  /*4670*/  IMAD.SHL.U32 R9, R10, 0x20, RZ ;  /* 0x000000200a097824 */ /* 0x000fe200078e00ff */
[----:B------:R-:W-:Y:S02]  /*4680*/  MOV R5, UR4 ;  /* 0x0000000400057c02 */ /* 0x000fe40008000f00 */
[-C--:B------:R-:W-:Y:S01]  /*4690*/  SHF.L.U32 R8, R7, R10.reuse, RZ ;  /* 0x0000000a07087219 */ /* 0x080fe200000006ff */
[----:B------:R1:W-:Y:S01]  /*46a0*/  SYNCS.ARRIVE.TRANS64.RED RZ, [UR4], R6 ;  /* 0x00000006ffff79a7 */ /* 0x0003e20008000404 */
[----:B------:R-:W-:Y:S01]  /*46b0*/  SHF.L.U32 R7, R3, R10, RZ ;  /* 0x0000000a03077219 */ /* 0x000fe200000006ff */
[----:B------:R1:W-:Y:S04]  /*46c0*/  STS [UR5+0x2f0], R9 ;  /* 0x0002f009ff007988 */ /* 0x0003e80008000805 */
[----:B------:R1:W-:Y:S04]  /*46d0*/  STAS [R4.64], R10 ;  /* 0x0000000a04007dbd */ /* 0x0003e8000c0008ff */
[----:B------:R1:W-:Y:S04]  /*46e0*/  ATOMS.OR RZ, [UR6+0x14], R8 ;  /* 0x00001408ffff798c */ /* 0x0003e8000b000006 */
[----:B------:R1:W-:Y:S04]  /*46f0*/  ATOMS.OR RZ, [UR6+0x18], R7 ;  /* 0x00001807ffff798c */ /* 0x0003e8000b000006 */
[----:B------:R1:W-:Y:S02]  /*4700*/  ATOMS.XOR RZ, [UR6+0x10], R3 ;  /* 0x00001003ffff798c */ /* 0x0003e4000b800006 */
.L_x_89:
[----:B------:R-:W-:Y:S05]  /*4710*/  BSYNC B0 ;  /* 0x0000000000007941 */ /* 0x000fea0003800000 */
.L_x_88:
[----:B------:R-:W-:Y:S05]  /*4720*/  BRA.U UP1, `(.L_x_94) ;  /* 0x00000001016c7547 */ /* 0x000fea000b800000 */
[----:B------:R-:W-:-:S03]  /*4730*/  UMOV UR4, 0xffffffff ;  /* 0xffffffff00047882 */ /* 0x000fc60000000000 */
[----:B------:R-:W-:Y:S05]  /*4740*/  BRA.DIV UR4, `(.L_x_95) ;  /* 0x0000006a045c7947 */ /* 0x000fea000b800000 */
[----:B------:R-:W-:-:S13]  /*4750*/  ELECT P0, URZ, PT ;  /* 0x0000000000ff782f */ /* 0x000fda0003800000 */
.L_x_222:
[----:B------:R-:W-:Y:S05]  /*4760*/  @!P0 BRA `(.L_x_94) ;  /* 0x00000000005c8947 */ /* 0x000fea0003800000 */
[----:B-1----:R-:W1:Y:S02]  /*4770*/  LDS R4, [UR6+0x10] ;  /* 0x00001006ff047984 */ /* 0x002e640008000800 */
[----:B-1----:R-:W-:-:S04]  /*4780*/  SHF.L.U32 R4, R4, 0x1f, RZ ;  /* 0x0000001f04047819 */ /* 0x002fc800000006ff */
[----:B------:R-:W1:Y:S02]  /*4790*/  SYNCS.PHASECHK.TRANS64.TRYWAIT P0, [UR6+0x8], R4 ;  /* 0x00000804ff0075a7 */ /* 0x000e640008001106 */
[----:B-1----:R-:W-:Y:S05]  /*47a0*/  @P0 BRA `(.L_x_96) ;  /* 0x0000000000080947 */ /* 0x002fea0003800000 */
[----:B------:R-:W1:Y:S02]  /*47b0*/  SYNCS.PHASECHK.TRANS64.TRYWAIT P0, [UR6+0x8], R4 ;  /* 0x00000804ff0075a7 */ /* 0x000e640008001106 */
[----:B-1----:R-:W-:Y:S05]  /*47c0*/  @!P0 BRA `(.L_x_97) ;  /* 0x0000006800608947 */ /* 0x002fea0003800000 */
.L_x_96:
[----:B------:R-:W2:Y:S01]  /*47d0*/  LDS R6, [UR5+0x2f0] ;  /* 0x0002f005ff067984 */ /* 0x000ea20008000800 */
[----:B-1----:R-:W-:Y:S02]  /*47e0*/  HFMA2 R3, -RZ, RZ, 0, 5.9604644775390625e-08 ;  /* 0x00000001ff037431 */ /* 0x002fe400000001ff */
[----:B------:R-:W-:Y:S01]  /*47f0*/  IMAD.MOV.U32 R4, RZ, RZ, 0xffff ;  /* 0x0000ffffff047424 */ /* 0x000fe200078e00ff */
[----:B------:R-:W-:Y:S01]  /*4800*/  UPRMT UR4, UR27, 0x654, UR7 ;  /* 0x000006541b047896 */ /* 0x000fe20008000007 */
[----:B--2---:R-:W-:-:S03]  /*4810*/  IMAD.SHL.U32 R5, R6, 0x20, RZ ;  /* 0x0000002006057824 */ /* 0x004fc600078e00ff */
[-C--:B------:R-:W-:Y:S02]  /*4820*/  SHF.L.U32 R4, R4, R6.reuse, RZ ;  /* 0x0000000604047219 */ /* 0x080fe400000006ff */
[----:B------:R-:W-:Y:S01]  /*4830*/  SHF.L.U32 R6, R3, R6, RZ ;  /* 0x0000000603067219 */ /* 0x000fe200000006ff */
[----:B------:R2:W-:Y:S04]  /*4840*/  STS [UR5+0x2f0], R5 ;  /* 0x0002f005ff007988 */ /* 0x0005e80008000805 */
[----:B------:R2:W-:Y:S04]  /*4850*/  ATOMS.OR RZ, [UR6+0x14], R4 ;  /* 0x00001404ffff798c */ /* 0x0005e8000b000006 */
[----:B------:R2:W-:Y:S01]  /*4860*/  ATOMS.OR RZ, [UR6+0x18], R6 ;  /* 0x00001806ffff798c */ /* 0x0005e2000b000006 */
[----:B------:R-:W-:Y:S03]  /*4870*/  SYNCS.ARRIVE.TRANS64.RED.A1T0 RZ, [UR4], RZ ;  /* 0x000000ffffff79a7 */ /* 0x000fe60008100404 */
[----:B------:R2:W-:Y:S01]  /*4880*/  ATOMS.XOR RZ, [UR6+0x10], R3 ;  /* 0x00001003ffff798c */ /* 0x0005e2000b800006 */
[----:B------:R-:W-:Y:S05]  /*4890*/  BRA `(.L_x_94) ;  /* 0x0000000000107947 */ /* 0x000fea0003800000 */
.L_x_87:
[----:B------:R-:W-:Y:S02]  /*48a0*/  MOV R3, 0xffffffff ;  /* 0xffffffff00037802 */ /* 0x000fe40000000f00 */
[----:B------:R-:W-:-:S03]  /*48b0*/  MOV R4, 0x48e0 ;  /* 0x000048e000047802 */ /* 0x000fc60000000f00 */
[----:B------:R1:W-:Y:S04]  /*48c0*/  STS [UR5+0x2f0], R3 ;  /* 0x0002f003ff007988 */ /* 0x0003e80008000805 */
[----:B-1----:R-:W-:Y:S05]  /*48d0*/  CALL.REL.NOINC `($__internal_1_$__cuda_sm10x_tcgen05_guardrail_trap_phase_invalid_during_alloc) ;  /* 0x0000006c00707944 */ /* 0x002fea0003c00000 */
.L_x_94:
[----:B------:R-:W-:Y:S05]  /*48e0*/  WARPSYNC.ALL ;  /* 0x0000000000007948 */ /* 0x000fea0003800000 */
[----:B------:R-:W3:Y:S01]  /*48f0*/  S2UR UR4, SR_CgaCtaId ;  /* 0x00000000000479c3 */ /* 0x000ee20000008800 */
[----:B------:R-:W-:Y:S01]  /*4900*/  UMOV UR14, 0x400 ;  /* 0x00000400000e7882 */ /* 0x000fe20000000000 */
[----:B------:R-:W-:-:S06]  /*4910*/  NOP ;  /* 0x0000000000007918 */ /* 0x000fcc0000000000 */
[----:B------:R-:W-:Y:S06]  /*4920*/  BAR.ARV 0x6, 0xa0 ;  /* 0x0182800000007b1d */ /* 0x000fec0000002000 */
[----:B------:R-:W4:Y:S01]  /*4930*/  LDCU UR6, c[0x0][0x38c] ;  /* 0x00007180ff0677ac */ /* 0x000f220008000800 */
[----:B------:R-:W-:Y:S01]  /*4940*/  LOP3.LUT R0, R0, 0xffff, RZ, 0xc0, !PT ;  /* 0x0000ffff00007812 */ /* 0x000fe200078ec0ff */
[----:B-1----:R-:W-:Y:S01]  /*4950*/  IMAD.MOV.U32 R9, RZ, RZ, 0x1 ;  /* 0x00000001ff097424 */ /* 0x002fe200078e00ff */
[----:B------:R-:W-:Y:S01]  /*4960*/  LOP3.LUT R2, R2, 0xffff, RZ, 0xc0, !PT ;  /* 0x0000ffff02027812 */ /* 0x000fe200078ec0ff */
[----:B------:R-:W-:Y:S01]  /*4970*/  IMAD.MOV.U32 R8, RZ, RZ, RZ ;  /* 0x000000ffff087224 */ /* 0x000fe200078e00ff */
[----:B------:R-:W-:Y:S01]  /*4980*/  R2UR UR25, R0 ;  /* 0x00000000001972ca */ /* 0x000fe200000e0000 */
[----:B------:R-:W-:Y:S01]  /*4990*/  UMOV UR20, URZ ;  /* 0x000000ff00147c82 */ /* 0x000fe20008000000 */
[----:B------:R-:W-:Y:S01]  /*49a0*/  R2UR UR17, R2 ;  /* 0x00000000021172ca */ /* 0x000fe200000e0000 */
[----:B------:R-:W-:Y:S01]  /*49b0*/  UMOV UR12, URZ ;  /* 0x000000ff000c7c82 */ /* 0x000fe20008000000 */
[----:B------:R-:W-:-:S02]  /*49c0*/  UISETP.NE.AND UP3, UPT, UR28, URZ, UPT ;  /* 0x000000ff1c00728c */ /* 0x000fc4000bf65270 */
[----:B---3--:R-:W-:Y:S01]  /*49d0*/  ULEA UR14, UR4, UR14, 0x18 ;  /* 0x0000000e040e7291 */ /* 0x008fe2000f8ec0ff */
[----:B------:R-:W-:Y:S01]  /*49e0*/  UMOV UR11, URZ ;  /* 0x000000ff000b7c82 */ /* 0x000fe20008000000 */
[----:B------:R-:W-:Y:S02]  /*49f0*/  UMOV UR22, 0x0 ;  /* 0x0000000000167882 */ /* 0x000fe40000000000 */
[----:B------:R-:W-:Y:S02]  /*4a00*/  UIADD3 UR5, UPT, UPT, UR14, 0x7380, URZ ;  /* 0x000073800e057890 */ /* 0x000fe4000fffe0ff */
[----:B------:R-:W-:Y:S02]  /*4a10*/  UIADD3 UR4, UPT, UPT, UR14, 0x29380, URZ ;  /* 0x000293800e047890 */ /* 0x000fe4000fffe0ff */
[----:B----4-:R-:W-:Y:S01]  /*4a20*/  UIADD3 UR6, UPT, UPT, UR6, 0x1f, URZ ;  /* 0x0000001f06067890 */ /* 0x010fe2000fffe0ff */
[----:B--2---:R-:W1:Y:S01]  /*4a30*/  LDS R3, [UR14+0x2f0] ;  /* 0x0002f00eff037984 */ /* 0x004e620008000800 */
[----:B------:R-:W-:-:S02]  /*4a40*/  USHF.R.U32.HI UR5, URZ, 0x4, UR5 ;  /* 0x00000004ff057899 */ /* 0x000fc40008011605 */
[----:B------:R-:W-:Y:S02]  /*4a50*/  USHF.R.S32.HI UR21, URZ, 0x1f, UR6 ;  /* 0x0000001fff157899 */ /* 0x000fe40008011406 */
[----:B------:R-:W-:Y:S02]  /*4a60*/  USHF.R.U32.HI UR4, URZ, 0x4, UR4 ;  /* 0x00000004ff047899 */ /* 0x000fe40008011604 */
[----:B------:R-:W-:Y:S02]  /*4a70*/  ULEA.HI UR21, UR21, UR6, URZ, 0x5 ;  /* 0x0000000615157291 */ /* 0x000fe4000f8f28ff */
[----:B------:R-:W-:Y:S02]  /*4a80*/  ULOP3.LUT UR5, UR5, 0x3fff, URZ, 0xc0, !UPT ;  /* 0x00003fff05057892 */ /* 0x000fe4000f8ec0ff */
[----:B------:R-:W-:Y:S02]  /*4a90*/  USHF.R.S32.HI UR21, URZ, 0x5, UR21 ;  /* 0x00000005ff157899 */ /* 0x000fe40008011415 */
[----:B------:R-:W-:-:S02]  /*4aa0*/  ULOP3.LUT UR4, UR4, 0x3fff, URZ, 0xc0, !UPT ;  /* 0x00003fff04047892 */ /* 0x000fc4000f8ec0ff */
[----:B------:R-:W-:Y:S02]  /*4ab0*/  UISETP.LT.AND UP0, UPT, UR21, 0x1, UPT ;  /* 0x000000011500788c */ /* 0x000fe4000bf01270 */
[----:B------:R-:W-:Y:S02]  /*4ac0*/  ULOP3.LUT UR18, UR5, 0x10000, URZ, 0xfc, !UPT ;  /* 0x0001000005127892 */ /* 0x000fe4000f8efcff */
[----:B------:R-:W-:Y:S02]  /*4ad0*/  ULOP3.LUT UR4, UR4, 0x10000, URZ, 0xfc, !UPT ;  /* 0x0001000004047892 */ /* 0x000fe4000f8efcff */
[----:B------:R-:W-:Y:S01]  /*4ae0*/  USEL UR24, UR21, 0x1, !UP0 ;  /* 0x0000000115187887 */ /* 0x000fe2000c000000 */
[----:B------:R-:W-:Y:S01]  /*4af0*/  UMOV UR23, 0x101c0010 ;  /* 0x101c001000177882 */ /* 0x000fe20000000000 */
[----:B-1----:R-:W-:Y:S02]  /*4b00*/  R2UR UR26, R3 ;  /* 0x00000000031a72ca */ /* 0x002fe400000e0000 */
[----:B------:R-:W-:-:S13]  /*4b10*/  CS2R R2, SRZ ;  /* 0x0000000000027805 */ /* 0x000fda000001ff00 */
.L_x_105:
[C---:B------:R-:W-:Y:S02]  /*4b20*/  LEA R0, R8.reuse, UR14, 0x3 ;  /* 0x0000000e08007c11 */ /* 0x040fe4000f8e18ff */
[----:B------:R-:W-:Y:S02]  /*4b30*/  SHF.L.U32 R5, R3, 0x1f, RZ ;  /* 0x0000001f03057819 */ /* 0x000fe400000006ff */
[----:B------:R-:W-:Y:S02]  /*4b40*/  LEA R4, R8, UR14, 0x4 ;  /* 0x0000000e08047c11 */ /* 0x000fe4000f8e20ff */
[----:B------:R-:W1:Y:S02]  /*4b50*/  SYNCS.PHASECHK.TRANS64.TRYWAIT P0, [R0+URZ+0x240], R5 ;  /* 0x00024005000075a7 */ /* 0x000e6400080011ff */
[----:B-1-3--:R-:W-:Y:S05]  /*4b60*/  @!P0 BRA `(.L_x_98) ;  /* 0x0000006400908947 */ /* 0x00afea0003800000 */
.L_x_223:
[----:B-1----:R-:W1:Y:S01]  /*4b70*/  LDS.128 R4, [R4+0x2d0] ;  /* 0x0002d00004047984 */ /* 0x002e620000000c00 */
[----:B------:R-:W-:Y:S02]  /*4b80*/  VIADD R0, R0, 0x250 ;  /* 0x0000025000007836 */ /* 0x000fe40000000000 */
[----:B------:R-:W-:Y:S01]  /*4b90*/  VIADD R8, R8, 0x1 ;  /* 0x0000000108087836 */ /* 0x000fe20000000000 */
[----:B------:R-:W-:Y:S01]  /*4ba0*/  @!PT LDS RZ, [RZ] ;  /* 0x00000000fffff984 */ /* 0x000fe20000000800 */
[----:B------:R-:W-:Y:S01]  /*4bb0*/  @!PT LDS RZ, [RZ] ;  /* 0x00000000fffff984 */ /* 0x000fe20000000800 */
[----:B------:R-:W-:Y:S01]  /*4bc0*/  @!PT LDS RZ, [RZ] ;  /* 0x00000000fffff984 */ /* 0x000fe20000000800 */
[----:B------:R-:W-:Y:S01]  /*4bd0*/  @!PT LDS RZ, [RZ] ;  /* 0x00000000fffff984 */ /* 0x000fe20000000800 */
[----:B------:R2:W-:Y:S06]  /*4be0*/  MEMBAR.ALL.CTA ;  /* 0x0000000000007992 */ /* 0x0005ec0000008000 */
[----:B--2---:R-:W2:Y:S01]  /*4bf0*/  FENCE.VIEW.ASYNC.S ;  /* 0x00000000000073c6 */ /* 0x004ea20000000000 */
[----:B------:R-:W-:-:S04]  /*4c00*/  PRMT R0, RZ, 0x654, R0 ;  /* 0x00000654ff007816 */ /* 0x000fc80000000000 */
[----:B--2---:R2:W-:Y:S01]  /*4c10*/  SYNCS.ARRIVE.TRANS64.RED.A1T0 RZ, [R0+URZ], RZ ;  /* 0x000000ff00ff79a7 */ /* 0x0045e200081004ff */
[----:B-1----:R-:W-:Y:S01]  /*4c20*/  LOP3.LUT P1, RZ, R6, 0x1, RZ, 0xc0, !PT ;  /* 0x0000000106ff7812 */ /* 0x002fe2000782c0ff */
[----:B--2---:R-:W-:-:S12]  /*4c30*/  BRA.U UP3, `(.L_x_99) ;  /* 0x0000000103cc7547 */ /* 0x004fd8000b800000 */
[----:B------:R-:W1:Y:S01]  /*4c40*/  LDCU UR5, c[0x0][0x38c] ;  /* 0x00007180ff0577ac */ /* 0x000e620008000800 */
[----:B------:R-:W-:Y:S02]  /*4c50*/  PLOP3.LUT P2, PT, PT, PT, PT, 0x80, 0x8 ;  /* 0x000000000008781c */ /* 0x000fe40003f4f070 */
[----:B------:R-:W-:Y:S01]  /*4c60*/  SHF.L.U32 R5, R9, 0x1f, RZ ;  /* 0x0000001f09057819 */ /* 0x000fe200000006ff */
[----:B------:R-:W-:Y:S02]  /*4c70*/  ULEA UR19, UR20, UR14, 0x3 ;  /* 0x0000000e14137291 */ /* 0x000fe4000f8e18ff */
[----:B-1----:R-:W-:-:S06]  /*4c80*/  UISETP.GE.AND UP0, UPT, UR5, 0x1, UPT ;  /* 0x000000010500788c */ /* 0x002fcc000bf06270 */
[----:B------:R-:W-:-:S05]  /*4c90*/  PLOP3.LUT P0, PT, PT, PT, UP0, 0x80, 0x8 ;  /* 0x000000000008781c */ /* 0x000fca0003f0f008 */
[----:B------:R-:W-:-:S08]  /*4ca0*/  @UP0 ULEA UR5, UR12, UR14, 0x3 ;  /* 0x0000000e0c050291 */ /* 0x000fd0000f8e18ff */
[----:B------:R-:W-:-:S04]  /*4cb0*/  @P0 SHF.L.U32 R0, R2, 0x1f, RZ ;  /* 0x0000001f02000819 */ /* 0x000fc800000006ff */
[----:B------:R1:W2:Y:S01]  /*4cc0*/  @P0 SYNCS.PHASECHK.TRANS64.TRYWAIT P2, [UR5], R0 ;  /* 0x00000000ff0005a7 */ /* 0x0002a20008041105 */
[----:B------:R-:W3:Y:S02]  /*4cd0*/  SYNCS.PHASECHK.TRANS64.TRYWAIT P0, [UR19+0x280], R5 ;  /* 0x00028005ff0075a7 */ /* 0x000ee40008001113 */
[----:B-123--:R-:W-:Y:S05]  /*4ce0*/  @!P0 BRA `(.L_x_100) ;  /* 0x0000006400448947 */ /* 0x00efea0003800000 */
.L_x_225:
[----:B------:R-:W-:Y:S01]  /*4cf0*/  UMOV UR15, UR11 ;  /* 0x0000000b000f7c82 */ /* 0x000fe20008000000 */
[----:B------:R-:W-:Y:S05]  /*4d00*/  BRA.U !UP0, `(.L_x_101) ;  /* 0x0000000108887547 */ /* 0x000fea000b800000 */
[----:B------:R-:W-:Y:S02]  /*4d10*/  UIADD3 UR15, UPT, UPT, UR24, UR11, URZ ;  /* 0x0000000b180f7290 */ /* 0x000fe4000fffe0ff */
[----:B------:R-:W-:Y:S02]  /*4d20*/  UIMAD UR16, UR20, 0x70, UR26 ;  /* 0x00000070141078a4 */ /* 0x000fe4000f8e021a */
[----:B------:R-:W-:Y:S01]  /*4d30*/  UPLOP3.LUT UP2, UPT, UPT, UPT, UPT, 0x40, 0x4 ;  /* 0x000000000004789c */ /* 0x000fe20003f4e870 */
[----:B------:R-:W-:Y:S01]  /*4d40*/  UMOV UR13, UR21 ;  /* 0x00000015000d7c82 */ /* 0x000fe20008000000 */
[----:B------:R-:W-:-:S09]  /*4d50*/  UMOV UR5, UR12 ;  /* 0x0000000c00057c82 */ /* 0x000fd20008000000 */
.L_x_104:
[----:B--2---:R-:W-:Y:S01]  /*4d60*/  ULEA UR7, UR5, UR14, 0x3 ;  /* 0x0000000e05077291 */ /* 0x004fe2000f8e18ff */
[----:B---3--:R-:W-:Y:S11]  /*4d70*/  @P2 BRA `(.L_x_102) ;  /* 0x00000000000c2947 */ /* 0x008ff60003800000 */
[----:B-1----:R-:W-:Y:S04]  /*4d80*/  SHF.L.U32 R5, R2, 0x1f, RZ ;  /* 0x0000001f02057819 */ /* 0x002fe800000006ff */
[----:B------:R-:W1:Y:S02]  /*4d90*/  SYNCS.PHASECHK.TRANS64.TRYWAIT P0, [UR7], R5 ;  /* 0x00000005ff0075a7 */ /* 0x000e640008001107 */
[----:B-1----:R-:W-:Y:S05]  /*4da0*/  @!P0 BRA `(.L_x_103) ;  /* 0x00000064002c8947 */ /* 0x002fea0003800000 */
.L_x_102:
[----:B------:R-:W-:Y:S01]  /*4db0*/  UISETP.NE.AND UP0, UPT, UR13, 0x1, UPT ;  /* 0x000000010d00788c */ /* 0x000fe2000bf05270 */
[----:B------:R-:W-:Y:S01]  /*4dc0*/  PLOP3.LUT P2, PT, PT, PT, PT, 0x80, 0x8 ;  /* 0x000000000008781c */ /* 0x000fe20003f4f070 */
[----:B------:R-:W-:Y:S02]  /*4dd0*/  UIADD3 UR6, UPT, UPT, UR5, 0x1, URZ ;  /* 0x0000000105067890 */ /* 0x000fe4000fffe0ff */
[----:B------:R-:W-:Y:S02]  /*4de0*/  UIADD3 UR11, UPT, UPT, UR11, 0x1, URZ ;  /* 0x000000010b0b7890 */ /* 0x000fe4000fffe0ff */
[----:B------:R-:W-:Y:S01]  /*4df0*/  UISETP.NE.AND UP1, UPT, UR6, 0x22, UPT ;  /* 0x000000220600788c */ /* 0x000fe2000bf25270 */
[----:B------:R-:W-:Y:S01]  /*4e00*/  PLOP3.LUT P0, PT, PT, PT, UP0, 0x80, 0x8 ;  /* 0x000000000008781c */ /* 0x000fe20003f0f008 */
[----:B------:R-:W-:Y:S02]  /*4e10*/  UIADD3 UR13, UPT, UPT, UR13, -0x1, URZ ;  /* 0xffffffff0d0d7890 */ /* 0x000fe4000fffe0ff */
[----:B------:R-:W-:Y:S02]  /*4e20*/  USEL UR8, URZ, 0x1, UP1 ;  /* 0x00000001ff087887 */ /* 0x000fe40008800000 */
[----:B------:R-:W-:Y:S02]  /*4e30*/  USEL UR12, UR6, URZ, UP1 ;  /* 0x000000ff060c7287 */ /* 0x000fe40008800000 */
[----:B------:R-:W-:Y:S02]  /*4e40*/  UIMAD UR6, UR5, 0x70, UR4 ;  /* 0x00000070050678a4 */ /* 0x000fe4000f8e0204 */
[----:B------:R-:W-:Y:S01]  /*4e50*/  @UP0 ULEA UR10, UR12, UR14, 0x3 ;  /* 0x0000000e0c0a0291 */ /* 0x000fe2000f8e18ff */
[----:B------:R-:W-:Y:S01]  /*4e60*/  LOP3.LUT R2, R2, UR8, RZ, 0x3c, !PT ;  /* 0x0000000802027c12 */ /* 0x000fe2000f8e3cff */
[----:B------:R-:W-:Y:S01]  /*4e70*/  ULEA UR8, UR5, UR18, 0x8 ;  /* 0x0000001205087291 */ /* 0x000fe2000f8e40ff */
[----:B------:R-:W-:Y:S02]  /*4e80*/  UMOV UR9, 0xc0004010 ;  /* 0xc000401000097882 */ /* 0x000fe40000000000 */
[----:B-1----:R-:W-:Y:S01]  /*4e90*/  @P0 SHF.L.U32 R0, R2, 0x1f, RZ ;  /* 0x0000001f02000819 */ /* 0x002fe200000006ff */
[----:B------:R-:W-:Y:S01]  /*4ea0*/  UISETP.NE.AND UP0, UPT, UR11, UR15, UPT ;  /* 0x0000000f0b00728c */ /* 0x000fe2000bf05270 */
[----:B------:R-:W-:Y:S02]  /*4eb0*/  UMOV UR5, UR12 ;  /* 0x0000000c00057c82 */ /* 0x000fe40008000000 */
[----:B------:R2:W3:Y:S01]  /*4ec0*/  @P0 SYNCS.PHASECHK.TRANS64.TRYWAIT P2, [UR10], R0 ;  /* 0x00000000ff0005a7 */ /* 0x0004e2000804110a */
[----:B------:R-:W-:Y:S03]  /*4ed0*/  UIADD3 UR10, UPT, UPT, UR7, 0x110, URZ ;  /* 0x00000110070a7890 */ /* 0x000fe6000fffe0ff */
[----:B------:R-:W-:Y:S02]  /*4ee0*/  UMOV UR7, 0xc0004010 ;  /* 0xc000401000077882 */ /* 0x000fe40000000000 */
[----:B------:R2:W-:Y:S01]  /*4ef0*/  UTCQMMA.2CTA gdesc[UR8], gdesc[UR6], tmem[UR16], tmem[UR22], idesc[UR23], UP2 ;  /* 0x00ff1606080075ea */ /* 0x0005e20009200310 */
[----:B------:R-:W-:Y:S03]  /*4f00*/  UPLOP3.LUT UP2, UPT, UPT, UPT, UPT, 0x80, 0x8 ;  /* 0x000000000008789c */ /* 0x000fe60003f4f070 */
[----:B------:R2:W-:Y:S01]  /*4f10*/  UTCBAR.2CTA.MULTICAST [UR10], URZ, UR17 ;  /* 0x000000ff0a0073e9 */ /* 0x0005e20008200811 */
[----:B------:R-:W-:Y:S07]  /*4f20*/  BRA.U UP0, `(.L_x_104) ;  /* 0xfffffffd008c7547 */ /* 0x000fee000b83ffff */
.L_x_101:
[----:B------:R-:W-:Y:S01]  /*4f30*/  UIADD3 UR5, UPT, UPT, UR19, 0x260, URZ ;  /* 0x0000026013057890 */ /* 0x000fe2000fffe0ff */
[----:B------:R-:W-:-:S08]  /*4f40*/  UMOV UR11, UR15 ;  /* 0x0000000f000b7c82 */ /* 0x000fd00008000000 */
[----:B------:R4:W-:Y:S01]  /*4f50*/  UTCBAR.2CTA.MULTICAST [UR5], URZ, UR25 ;  /* 0x000000ff050073e9 */ /* 0x0009e20008200819 */
[----:B------:R-:W-:Y:S02]  /*4f60*/  NOP ;  /* 0x0000000000007918 */ /* 0x000fe40000000000 */
.L_x_99:
[----:B----4-:R-:W-:Y:S01]  /*4f70*/  UIADD3 UR5, UPT, UPT, UR20, 0x1, URZ ;  /* 0x0000000114057890 */ /* 0x010fe2000fffe0ff */
[----:B------:R-:W-:-:S03]  /*4f80*/  ISETP.NE.AND P0, PT, R8, 0x2, PT ;  /* 0x000000020800780c */ /* 0x000fc60003f05270 */
[----:B------:R-:W-:Y:S01]  /*4f90*/  UISETP.NE.AND UP0, UPT, UR5, 0x4, UPT ;  /* 0x000000040500788c */ /* 0x000fe2000bf05270 */
[----:B-12---:R-:W-:Y:S02]  /*4fa0*/  SEL R0, RZ, 0x1, P0 ;  /* 0x00000001ff007807 */ /* 0x006fe40000000000 */
[----:B------:R-:W-:Y:S01]  /*4fb0*/  SEL R8, R8, RZ, P0 ;  /* 0x000000ff08087207 */ /* 0x000fe20000000000 */
[----:B------:R-:W-:Y:S01]  /*4fc0*/  USEL UR6, URZ, 0x1, UP0 ;  /* 0x00000001ff067887 */ /* 0x000fe20008000000 */
[----:B------:R-:W-:Y:S01]  /*4fd0*/  LOP3.LUT R3, R3, R0, RZ, 0x3c, !PT ;  /* 0x0000000003037212 */ /* 0x000fe200078e3cff */
[----:B------:R-:W-:-:S04]  /*4fe0*/  USEL UR20, UR5, URZ, UP0 ;  /* 0x000000ff05147287 */ /* 0x000fc80008000000 */
[----:B------:R-:W-:Y:S01]  /*4ff0*/  LOP3.LUT R9, R9, UR6, RZ, 0x3c, !PT ;  /* 0x0000000609097c12 */ /* 0x000fe2000f8e3cff */
[----:B------:R-:W-:Y:S07]  /*5000*/  @P1 BRA `(.L_x_105) ;  /* 0xfffffff800c41947 */ /* 0x000fee000383ffff */
[----:B------:R-:W1:Y:S01]  /*5010*/  S2UR UR8, SR_CgaCtaId ;  /* 0x00000000000879c3 */ /* 0x000e620000008800 */
[----:B------:R-:W-:Y:S01]  /*5020*/  ELECT P0, URZ, PT ;  /* 0x0000000000ff782f */ /* 0x000fe20003800000 */
[----:B------:R-:W-:Y:S01]  /*5030*/  HFMA2 R0, -RZ, RZ, 0, 5.9604644775390625e-08 ;  /* 0x00000001ff007431 */ /* 0x000fe200000001ff */
[----:B------:R-:W-:-:S05]  /*5040*/  UMOV UR4, 0x40 ;  /* 0x0000004000047882 */ /* 0x000fca0000000000 */
[----:B------:R-:W-:Y:S01]  /*5050*/  UVIRTCOUNT.DEALLOC.SMPOOL 0x80 ;  /* 0x000000800000784c */ /* 0x000fe20000000000 */
[----:B------:R-:W-:Y:S02]  /*5060*/  UISETP.NE.AND UP1, UPT, UR28, URZ, UPT ;  /* 0x000000ff1c00728c */ /* 0x000fe4000bf25270 */
[----:B-1----:R-:W-:-:S09]  /*5070*/  ULEA UR8, UR8, UR4, 0x18 ;  /* 0x0000000408087291 */ /* 0x002fd2000f8ec0ff */
[----:B------:R1:W-:Y:S01]  /*5080*/  @P0 STS.U8 [UR8+0x1c], R0 ;  /* 0x00001c00ff000988 */ /* 0x0003e20008000008 */
[----:B------:R-:W-:Y:S05]  /*5090*/  BRA.U UP1, `(.L_x_106) ;  /* 0x0000000101a07547 */ /* 0x000fea000b800000 */
[----:B------:R-:W-:Y:S01]  /*50a0*/  UIADD3 UR7, UPT, UPT, UR14, 0x280, URZ ;  /* 0x000002800e077890 */ /* 0x000fe2000fffe0ff */
[----:B------:R-:W-:-:S03]  /*50b0*/  SHF.L.U32 R3, R9, 0x1f, RZ ;  /* 0x0000001f09037819 */ /* 0x000fc600000006ff */
[----:B------:R-:W-:-:S09]  /*50c0*/  ULEA UR4, UR20, UR7, 0x3 ;  /* 0x0000000714047291 */ /* 0x000fd2000f8e18ff */
[----:B------:R-:W2:Y:S02]  /*50d0*/  SYNCS.PHASECHK.TRANS64.TRYWAIT P0, [UR4], R3 ;  /* 0x00000003ff0075a7 */ /* 0x000ea40008001104 */
[----:B--2---:R-:W-:Y:S05]  /*50e0*/  @!P0 BRA `(.L_x_107) ;  /* 0x0000006000748947 */ /* 0x004fea0003800000 */
.L_x_228:
        /* <DEDUP_REMOVED lines=9> */
.L_x_230:
        /* <DEDUP_REMOVED lines=9> */
.L_x_232:
[----:B------:R-:W-:-:S04]  /*5210*/  UIADD3 UR4, UPT, UPT, UR4, 0x1, URZ ;  /* 0x0000000104047890 */ /* 0x000fc8000fffe0ff */
[----:B------:R-:W-:-:S04]  /*5220*/  UISETP.NE.AND UP0, UPT, UR4, 0x4, UPT ;  /* 0x000000040400788c */ /* 0x000fc8000bf05270 */
[----:B------:R-:W-:Y:S02]  /*5230*/  USEL UR5, URZ, 0x1, UP0 ;  /* 0x00000001ff057887 */ /* 0x000fe40008000000 */
[----:B------:R-:W-:-:S04]  /*5240*/  USEL UR4, UR4, URZ, UP0 ;  /* 0x000000ff04047287 */ /* 0x000fc80008000000 */
[----:B------:R-:W-:Y:S01]  /*5250*/  ULEA UR4, UR4, UR7, 0x3 ;  /* 0x0000000704047291 */ /* 0x000fe2000f8e18ff */
[----:B-1----:R-:W-:-:S04]  /*5260*/  LOP3.LUT R3, R2, UR5, RZ, 0x3c, !PT ;  /* 0x0000000502037c12 */ /* 0x002fc8000f8e3cff */
[----:B------:R-:W-:Y:S01]  /*5270*/  SHF.L.U32 R3, R3, 0x1f, RZ ;  /* 0x0000001f03037819 */ /* 0x000fe200000006ff */
[----:B------:R-:W-:-:S04]  /*5280*/  IMAD.U32 R0, RZ, RZ, UR4 ;  /* 0x00000004ff007e24 */ /* 0x000fc8000f8e00ff */
[----:B------:R1:W2:Y:S03]  /*5290*/  SYNCS.PHASECHK.TRANS64.TRYWAIT P0, [R0+URZ], R3 ;  /* 0x00000003000075a7 */ /* 0x0002a600080011ff */
[----:B--2---:R-:W-:Y:S05]  /*52a0*/  @!P0 NANOSLEEP.SYNCS 0x989680 ;  /* 0x009896800000895d */ /* 0x004fea0003900000 */
[----:B------:R-:W2:Y:S02]  /*52b0*/  @!P0 SYNCS.PHASECHK.TRANS64 P0, [R0+URZ], R3 ;  /* 0x00000003000085a7 */ /* 0x000ea400080010ff */
[----:B--2---:R-:W-:Y:S05]  /*52c0*/  @P0 BRA `(.L_x_110) ;  /* 0x0000000000200947 */ /* 0x004fea0003800000 */
.L_x_111:
[----:B--2---:R2:W4:Y:S02]  /*52d0*/  SYNCS.PHASECHK.TRANS64.TRYWAIT P0, [R0+URZ], R3 ;  /* 0x00000003000075a7 */ /* 0x00452400080011ff */
[----:B----4-:R-:W-:Y:S05]  /*52e0*/  @!P0 NANOSLEEP.SYNCS 0x989680 ;  /* 0x009896800000895d */ /* 0x010fea0003900000 */
[----:B------:R-:W4:Y:S02]  /*52f0*/  @!P0 SYNCS.PHASECHK.TRANS64 P0, [R0+URZ], R3 ;  /* 0x00000003000085a7 */ /* 0x000f2400080010ff */
[----:B----4-:R-:W-:Y:S05]  /*5300*/  @!P0 BRA `(.L_x_111) ;  /* 0xfffffffc00f08947 */ /* 0x010fea000383ffff */
[----:B------:R-:W-:Y:S05]  /*5310*/  BRA `(.L_x_110) ;  /* 0x00000000000c7947 */ /* 0x000fea0003800000 */
.L_x_106:
[----:B------:R-:W-:-:S04]  /*5320*/  UIADD3 UR4, UPT, UPT, UR14, 0x2c0, URZ ;  /* 0x000002c00e047890 */ /* 0x000fc8000fffe0ff */
[----:B------:R-:W-:-:S09]  /*5330*/  UPRMT UR4, UR27, 0x654, UR4 ;  /* 0x000006541b047896 */ /* 0x000fd20008000004 */
[----:B------:R-:W-:Y:S03]  /*5340*/  SYNCS.ARRIVE.TRANS64.RED.A1T0 RZ, [UR4], RZ ;  /* 0x000000ffffff79a7 */ /* 0x000fe60008100404 */
.L_x_110:
[----:B-12---:R-:W-:Y:S01]  /*5350*/  SHF.L.U32 R3, RZ, 0x1f, RZ ;  /* 0x0000001fff037819 */ /* 0x006fe200000006ff */
[----:B------:R-:W-:Y:S01]  /*5360*/  UIADD3 UR4, UPT, UPT, UR14, 0x2c0, URZ ;  /* 0x000002c00e047890 */ /* 0x000fe2000fffe0ff */
[----:B------:R-:W-:Y:S02]  /*5370*/  PLOP3.LUT P0, PT, PT, PT, UP1, 0x80, 0x8 ;  /* 0x000000000008781c */ /* 0x000fe40003f0f018 */
[----:B------:R-:W1:Y:S02]  /*5380*/  SYNCS.PHASECHK.TRANS64.TRYWAIT P1, [UR14+0x2c0], R3 ;  /* 0x0002c003ff0075a7 */ /* 0x000e64000802110e */
[----:B-1----:R-:W-:Y:S09]  /*5390*/  @!P1 BRA `(.L_x_112) ;  /* 0x0000006000109947 */ /* 0x002ff20003800000 */
.L_x_234:
[----:B------:R-:W-:Y:S01]  /*53a0*/  @!UP1 UPRMT UR4, UR27, 0x654, UR4 ;  /* 0x000006541b049896 */ /* 0x000fe20008000004 */
[----:B------:R-:W-:Y:S01]  /*53b0*/  UMOV UR5, 0xffff ;  /* 0x0000ffff00057882 */ /* 0x000fe20000000000 */
[----:B------:R-:W-:-:S07]  /*53c0*/  UMOV UR6, 0x1 ;  /* 0x0000000100067882 */ /* 0x000fce0000000000 */
[----:B------:R-:W-:Y:S01]  /*53d0*/  @!P0 SYNCS.ARRIVE.TRANS64.RED.A1T0 RZ, [UR4], RZ ;  /* 0x000000ffffff89a7 */ /* 0x000fe20008100404 */
[----:B------:R-:W-:Y:S01]  /*53e0*/  NOP ;  /* 0x0000000000007918 */ /* 0x000fe20000000000 */
[----:B-1----:R-:W1:Y:S01]  /*53f0*/  LDS R0, [UR8+0x14] ;  /* 0x00001408ff007984 */ /* 0x002e620008000800 */
[----:B------:R-:W-:-:S04]  /*5400*/  ULOP3.LUT UR4, UR26, 0xffff, URZ, 0xc0, !UPT ;  /* 0x0000ffff1a047892 */ /* 0x000fc8000f8ec0ff */
[----:B------:R-:W-:-:S04]  /*5410*/  USHF.R.U32.HI UR4, URZ, 0x5, UR4 ;  /* 0x00000005ff047899 */ /* 0x000fc80008011604 */
[----:B------:R-:W-:Y:S02]  /*5420*/  USHF.L.U32 UR5, UR5, UR4, URZ ;  /* 0x0000000405057299 */ /* 0x000fe400080006ff */
[----:B------:R-:W-:-:S04]  /*5430*/  USHF.L.U32 UR4, UR6, UR4, URZ ;  /* 0x0000000406047299 */ /* 0x000fc800080006ff */
[----:B-1----:R-:W-:-:S04]  /*5440*/  LOP3.LUT R0, R0, UR5, RZ, 0xc0, !PT ;  /* 0x0000000500007c12 */ /* 0x002fc8000f8ec0ff */
[----:B------:R-:W-:-:S13]  /*5450*/  ISETP.NE.AND P0, PT, R0, UR5, PT ;  /* 0x0000000500007c0c */ /* 0x000fda000bf05270 */
[----:B------:R-:W-:Y:S05]  /*5460*/  @P0 BRA `(.L_x_113) ;  /* 0x0000000000580947 */ /* 0x000fea0003800000 */
[----:B------:R-:W1:Y:S02]  /*5470*/  LDS R0, [UR8+0x18] ;  /* 0x00001808ff007984 */ /* 0x000e640008000800 */
[----:B-1----:R-:W-:-:S04]  /*5480*/  LOP3.LUT R0, R0, UR4, RZ, 0xc0, !PT ;  /* 0x0000000400007c12 */ /* 0x002fc8000f8ec0ff */
[----:B------:R-:W-:-:S13]  /*5490*/  ISETP.NE.AND P0, PT, R0, UR4, PT ;  /* 0x0000000400007c0c */ /* 0x000fda000bf05270 */
[----:B------:R-:W-:Y:S05]  /*54a0*/  @P0 BRA `(.L_x_114) ;  /* 0x00000000003c0947 */ /* 0x000fea0003800000 */
[----:B------:R-:W1:Y:S01]  /*54b0*/  S2R R2, SR_LANEID ;  /* 0x0000000000027919 */ /* 0x000e620000000000 */
[----:B------:R-:W-:Y:S01]  /*54c0*/  ULOP3.LUT UR5, URZ, UR5, URZ, 0x33, !UPT ;  /* 0x00000005ff057292 */ /* 0x000fe2000f8e33ff */
[----:B------:R-:W-:Y:S01]  /*54d0*/  LOP3.LUT R4, RZ, UR4, RZ, 0x33, !PT ;  /* 0x00000004ff047c12 */ /* 0x000fe2000f8e33ff */
[----:B------:R-:W-:Y:S02]  /*54e0*/  VOTEU.ANY UR4, UPT, PT ;  /* 0x0000000000047886 */ /* 0x000fe400038e0100 */
[----:B------:R-:W-:Y:S01]  /*54f0*/  UFLO.U32 UR4, UR4 ;  /* 0x00000004000472bd */ /* 0x000fe200080e0000 */
[----:B------:R-:W2:Y:S01]  /*5500*/  REDUX UR6, R4 ;  /* 0x00000000040673c4 */ /* 0x000ea20000000000 */
[----:B------:R-:W-:-:S06]  /*5510*/  IMAD.U32 R0, RZ, RZ, UR5 ;  /* 0x00000005ff007e24 */ /* 0x000fcc000f8e00ff */
[----:B------:R4:W-:Y:S01]  /*5520*/  UTCATOMSWS.AND URZ, UR5 ;  /* 0x0000000500ff79e3 */ /* 0x0009e20008000000 */
[----:B------:R-:W5:Y:S01]  /*5530*/  REDUX UR7, R0 ;  /* 0x00000000000773c4 */ /* 0x000f620000000000 */
[----:B-1----:R-:W-:Y:S01]  /*5540*/  ISETP.EQ.U32.AND P0, PT, R2, UR4, PT ;  /* 0x0000000402007c0c */ /* 0x002fe2000bf02070 */
[----:B--2---:R-:W-:Y:S01]  /*5550*/  IMAD.U32 R2, RZ, RZ, UR6 ;  /* 0x00000006ff027e24 */ /* 0x004fe2000f8e00ff */
[----:B-----5:R-:W-:-:S11]  /*5560*/  MOV R3, UR7 ;  /* 0x0000000700037c02 */ /* 0x020fd60008000f00 */
[----:B------:R4:W-:Y:S04]  /*5570*/  @P0 ATOMS.AND RZ, [UR8+0x14], R3 ;  /* 0x00001403ffff098c */ /* 0x0009e8000a800008 */
[----:B------:R4:W-:Y:S01]  /*5580*/  @P0 ATOMS.AND RZ, [UR8+0x18], R2 ;  /* 0x00001802ffff098c */ /* 0x0009e2000a800008 */
[----:B------:R-:W-:Y:S05]  /*5590*/  BRA `(.L_x_115) ;  /* 0x0000000000147947 */ /* 0x000fea0003800000 */
.L_x_114:
[----:B------:R-:W-:Y:S02]  /*55a0*/  MOV R2, 0x55c0 ;  /* 0x000055c000027802 */ /* 0x000fe40000000f00 */
[----:B---3--:R-:W-:Y:S05]  /*55b0*/  CALL.REL.NOINC `($__internal_0_$__cuda_sm10x_tcgen05_guardrail_trap_col_being_dealloced_not_returned_by_alloc) ;  /* 0x00000060002c7944 */ /* 0x008fea0003c00000 */
[----:B------:R-:W-:Y:S05]  /*55c0*/  BRA `(.L_x_115) ;  /* 0x0000000000087947 */ /* 0x000fea0003800000 */
.L_x_113:
[----:B------:R-:W-:Y:S02]  /*55d0*/  MOV R2, 0x55f0 ;  /* 0x000055f000027802 */ /* 0x000fe40000000f00 */
[----:B---3--:R-:W-:Y:S05]  /*55e0*/  CALL.REL.NOINC `($__internal_2_$__cuda_sm10x_tcgen05_guardrail_trap_unallocated_columns_being_dealloced) ;  /* 0x0000006000387944 */ /* 0x008fea0003c00000 */
.L_x_115:
[----:B------:R-:W-:Y:S01]  /*55f0*/  NOP ;  /* 0x0000000000007918 */ /* 0x000fe20000000000 */
[----:B----4-:R-:W-:Y:S05]  /*5600*/  EXIT ;  /* 0x000000000000794d */ /* 0x010fea0003800000 */
.L_x_86:
[----:B------:R-:W-:-:S09]  /*5610*/  UISETP.NE.OR UP0, UPT, UR20, 0x3, !UP4 ;  /* 0x000000031400788c */ /* 0x000fd2000e705670 */
[----:B------:R-:W-:Y:S05]  /*5620*/  BRA.U UP0, `(.L_x_116) ;  /* 0x0000000d00a07547 */ /* 0x000fea000b800000 */
[----:B------:R-:W1:Y:S01]  /*5630*/  LDCU.64 UR6, c[0x0][0x888] ;  /* 0x00011100ff0677ac */ /* 0x000e620008000a00 */
[----:B------:R-:W-:Y:S02]  /*5640*/  HFMA2 R9, -RZ, RZ, 0, 0 ;  /* 0x00000000ff097431 */ /* 0x000fe400000001ff */
[----:B------:R-:W-:Y:S01]  /*5650*/  IMAD.MOV.U32 R11, RZ, RZ, 0x1 ;  /* 0x00000001ff0b7424 */ /* 0x000fe200078e00ff */
[----:B------:R-:W-:Y:S01]  /*5660*/  MOV R8, 0x3800 ;  /* 0x0000380000087802 */ /* 0x000fe20000000f00 */
[----:B------:R-:W2:Y:S01]  /*5670*/  LDCU UR38, c[0x0][0x370] ;  /* 0x00006e00ff2677ac */ /* 0x000ea20008000800 */
[----:B------:R-:W-:Y:S01]  /*5680*/  IMAD.MOV.U32 R10, RZ, RZ, RZ ;  /* 0x000000ffff0a7224 */ /* 0x000fe200078e00ff */
[----:B------:R-:W2:Y:S01]  /*5690*/  LDCU.128 UR52, c[0x0][0xb10] ;  /* 0x00016200ff3477ac */ /* 0x000ea20008000c00 */
[----:B------:R-:W3:Y:S01]  /*56a0*/  LDCU UR37, c[0x0][0x374] ;  /* 0x00006e80ff2577ac */ /* 0x000ee20008000800 */
[----:B------:R-:W4:Y:S01]  /*56b0*/  LDCU.64 UR30, c[0x0][0x890] ;  /* 0x00011200ff1e77ac */ /* 0x000f220008000a00 */
[----:B------:R-:W5:Y:S01]  /*56c0*/  LDCU UR15, c[0x0][0xb0c] ;  /* 0x00016180ff0f77ac */ /* 0x000f620008000800 */
[----:B------:R-:W5:Y:S01]  /*56d0*/  LDCU UR48, c[0x0][0xb20] ;  /* 0x00016400ff3077ac */ /* 0x000f620008000800 */
[----:B------:R-:W5:Y:S01]  /*56e0*/  LDCU UR4, c[0x0][0xb30] ;  /* 0x00016600ff0477ac */ /* 0x000f620008000800 */
[----:B-1----:R-:W-:Y:S01]  /*56f0*/  UISETP.NE.U32.AND UP0, UPT, UR6, URZ, UPT ;  /* 0x000000ff0600728c */ /* 0x002fe2000bf05070 */
[----:B------:R-:W-:Y:S01]  /*5700*/  UMOV UR21, 0x400 ;  /* 0x0000040000157882 */ /* 0x000fe20000000000 */
[----:B--2---:R-:W-:-:S02]  /*5710*/  UIMAD.WIDE.U32 UR42, UR38, UR52, URZ ;  /* 0x00000034262a72a5 */ /* 0x004fc4000f8e00ff */
[----:B------:R-:W-:Y:S02]  /*5720*/  UISETP.NE.AND.EX UP5, UPT, UR7, URZ, UPT, UP0 ;  /* 0x000000ff0700728c */ /* 0x000fe4000bfa5300 */
[----:B---3--:R-:W-:Y:S02]  /*5730*/  UIMAD.WIDE.U32 UR6, UR37, UR55, URZ ;  /* 0x00000037250672a5 */ /* 0x008fe4000f8e00ff */
[----:B------:R-:W-:Y:S02]  /*5740*/  ULEA UR21, UR5, UR21, 0x18 ;  /* 0x0000001505157291 */ /* 0x000fe4000f8ec0ff */
[----:B----4-:R-:W-:Y:S02]  /*5750*/  UISETP.NE.U32.AND UP6, UPT, UR30, URZ, UPT ;  /* 0x000000ff1e00728c */ /* 0x010fe4000bfc5070 */
[----:B------:R-:W-:Y:S02]  /*5760*/  UIADD3 UR39, UPT, UPT, UR21, 0x220, URZ ;  /* 0x0000022015277890 */ /* 0x000fe4000fffe0ff */
[----:B------:R-:W-:Y:S01]  /*5770*/  UISETP.NE.AND UP0, UPT, UR41, 0x1, UPT ;  /* 0x000000012900788c */ /* 0x000fe2000bf05270 */
[----:B------:R-:W-:Y:S01]  /*5780*/  UMOV UR42, UR43 ;  /* 0x0000002b002a7c82 */ /* 0x000fe20008000000 */
[----:B------:R-:W-:Y:S01]  /*5790*/  UMOV UR40, UR7 ;  /* 0x0000000700287c82 */ /* 0x000fe20008000000 */
[----:B-----5:R-:W-:Y:S01]  /*57a0*/  UISETP.NE.AND UP0, UPT, UR15, 0x1, UPT ;  /* 0x000000010f00788c */ /* 0x020fe2000bf05270 */
[----:B------:R-:W1:Y:S01]  /*57b0*/  LDCU.64 UR46, c[0x0][0x348] ;  /* 0x00006900ff2e77ac */ /* 0x000e620008000a00 */
[----:B------:R-:W-:-:S02]  /*57c0*/  UPLOP3.LUT UP1, UPT, UPT, UPT, UPT, 0x40, 0x4 ;  /* 0x000000000004789c */ /* 0x000fc40003f2e870 */
[----:B------:R-:W-:Y:S01]  /*57d0*/  UISETP.GE.AND UP3, UPT, UR41, 0x1, UPT ;  /* 0x000000012900788c */ /* 0x000fe2000bf66270 */
[----:B------:R-:W2:Y:S01]  /*57e0*/  LDCU.64 UR22, c[0x0][0xb28] ;  /* 0x00016500ff1677ac */ /* 0x000ea20008000a00 */
[----:B------:R-:W-:Y:S02]  /*57f0*/  UISETP.NE.AND.EX UP6, UPT, UR31, URZ, UPT, UP6 ;  /* 0x000000ff1f00728c */ /* 0x000fe4000bfc5360 */
[----:B------:R-:W-:Y:S02]  /*5800*/  UPRMT UR39, UR5, 0x654, UR39 ;  /* 0x0000065405277896 */ /* 0x000fe40008000027 */
[----:B------:R-:W-:Y:S02]  /*5810*/  USHF.R.U32.HI UR42, URZ, UR53, UR42 ;  /* 0x00000035ff2a7299 */ /* 0x000fe4000801162a */
[----:B------:R-:W-:Y:S02]  /*5820*/  USHF.R.U32.HI UR40, URZ, UR48, UR40 ;  /* 0x00000030ff287299 */ /* 0x000fe40008011628 */
[----:B------:R-:W-:-:S02]  /*5830*/  UISETP.NE.AND UP0, UPT, UR54, 0x1, UPT ;  /* 0x000000013600788c */ /* 0x000fc4000bf05270 */
[----:B------:R-:W-:-:S11]  /*5840*/  UISETP.NE.AND UP4, UPT, UR4, 0x1, UPT ;  /* 0x000000010400788c */ /* 0x000fd6000bf85270 */
.L_x_124:
[C---:B------:R-:W-:Y:S02]  /*5850*/  LEA R3, R10.reuse, UR21, 0x3 ;  /* 0x000000150a037c11 */ /* 0x040fe4000f8e18ff */
[----:B------:R-:W-:Y:S02]  /*5860*/  SHF.L.U32 R0, R9, 0x1f, RZ ;  /* 0x0000001f09007819 */ /* 0x000fe400000006ff */
[----:B------:R-:W-:Y:S02]  /*5870*/  LEA R5, R10, UR21, 0x4 ;  /* 0x000000150a057c11 */ /* 0x000fe4000f8e20ff */
[----:B---3--:R-:W3:Y:S02]  /*5880*/  SYNCS.PHASECHK.TRANS64.TRYWAIT P0, [R3+URZ+0x240], R0 ;  /* 0x00024000030075a7 */ /* 0x008ee400080011ff */
[----:B---3--:R-:W-:Y:S05]  /*5890*/  @!P0 BRA `(.L_x_117) ;  /* 0x0000005800e88947 */ /* 0x008fea0003800000 */
.L_x_235:
[----:B------:R-:W4:Y:S01]  /*58a0*/  LDS.128 R4, [R5+0x2d0] ;  /* 0x0002d00005047984 */ /* 0x000f220000000c00 */
[----:B------:R-:W-:Y:S01]  /*58b0*/  UISETP.GE.AND UP0, UPT, UR41, 0x1, UPT ;  /* 0x000000012900788c */ /* 0x000fe2000bf06270 */
[----:B------:R-:W-:Y:S01]  /*58c0*/  @!PT LDS RZ, [RZ] ;  /* 0x00000000fffff984 */ /* 0x000fe20000000800 */
[----:B------:R-:W-:Y:S01]  /*58d0*/  @!PT LDS RZ, [RZ] ;  /* 0x00000000fffff984 */ /* 0x000fe20000000800 */
[----:B------:R-:W-:Y:S01]  /*58e0*/  @!PT LDS RZ, [RZ] ;  /* 0x00000000fffff984 */ /* 0x000fe20000000800 */
[----:B------:R-:W-:Y:S01]  /*58f0*/  @!PT LDS RZ, [RZ] ;  /* 0x00000000fffff984 */ /* 0x000fe20000000800 */
[----:B------:R5:W-:Y:S06]  /*5900*/  MEMBAR.ALL.CTA ;  /* 0x0000000000007992 */ /* 0x000bec0000008000 */
[----:B-----5:R-:W5:Y:S01]  /*5910*/  FENCE.VIEW.ASYNC.S ;  /* 0x00000000000073c6 */ /* 0x020f620000000000 */
[----:B----4-:R-:W-:Y:S11]  /*5920*/  LOP3.LUT P0, RZ, R6, 0x1, RZ, 0xc0, !PT ;  /* 0x0000000106ff7812 */ /* 0x010ff6000780c0ff */
[----:B------:R-:W-:Y:S02]  /*5930*/  @!UPT UIADD3 URZ, UPT, UPT, URZ, URZ, URZ ;  /* 0x000000fffffff290 */ /* 0x000fe4000fffe0ff */
[----:B-----5:R-:W-:Y:S01]  /*5940*/  VOTEU.ANY UP3, P0 ;  /* 0x0000000000ff7886 */ /* 0x020fe20000060100 */
[----:B------:R-:W-:Y:S11]  /*5950*/  PLOP3.LUT P0, PT, PT, PT, UP3, 0x80, 0x8 ;  /* 0x000000000008781c */ /* 0x000ff60003f0f038 */
[----:B------:R-:W-:Y:S02]  /*5960*/  @!UPT UIADD3 URZ, UPT, UPT, URZ, URZ, URZ ;  /* 0x000000fffffff290 */ /* 0x000fe4000fffe0ff */
[----:B---3--:R-:W-:Y:S02]  /*5970*/  @P0 SHF.R.U32.HI R0, RZ, 0x10, R5 ;  /* 0x00000010ff000819 */ /* 0x008fe40000011605 */
[----:B------:R-:W-:Y:S02]  /*5980*/  @P0 MOV R2, R4 ;  /* 0x0000000400020202 */ /* 0x000fe40000000f00 */
[----:B------:R-:W-:Y:S01]  /*5990*/  @P0 R2UR UR4, R0 ;  /* 0x00000000000402ca */ /* 0x000fe200000e0000 */
[----:B------:R-:W-:Y:S01]  /*59a0*/  VIADD R0, R3, 0x250 ;  /* 0x0000025003007836 */ /* 0x000fe20000000000 */
[----:B------:R-:W-:Y:S02]  /*59b0*/  @P0 LOP3.LUT R4, R5, 0xffff, RZ, 0xc0, !PT ;  /* 0x0000ffff05040812 */ /* 0x000fe400078ec0ff */
[----:B------:R-:W-:Y:S02]  /*59c0*/  @P0 R2UR UR6, R2 ;  /* 0x00000000020602ca */ /* 0x000fe400000e0000 */
[----:B------:R-:W-:Y:S02]  /*59d0*/  PRMT R0, RZ, 0x654, R0 ;  /* 0x00000654ff007816 */ /* 0x000fe40000000000 */
[----:B------:R-:W-:Y:S02]  /*59e0*/  @P0 R2UR UR5, R4 ;  /* 0x00000000040502ca */ /* 0x000fe400000e0000 */
[----:B------:R3:W-:Y:S03]  /*59f0*/  SYNCS.ARRIVE.TRANS64.RED.A1T0 RZ, [R0+URZ], RZ ;  /* 0x000000ff00ff79a7 */ /* 0x0007e600081004ff */
[----:B------:R-:W-:Y:S04]  /*5a00*/  @UP3 UMOV UR29, UR4 ;  /* 0x00000004001d3c82 */ /* 0x000fe80008000000 */
[----:B------:R-:W-:Y:S04]  /*5a10*/  @UP3 UMOV UR14, UR6 ;  /* 0x00000006000e3c82 */ /* 0x000fe80008000000 */
[----:B------:R-:W-:Y:S01]  /*5a20*/  @UP3 UMOV UR13, UR5 ;  /* 0x00000005000d3c82 */ /* 0x000fe20008000000 */
[----:B------:R-:W-:Y:S05]  /*5a30*/  BRA.U !UP0, `(.L_x_118) ;  /* 0x0000000108c07547 */ /* 0x000fea000b800000 */
[----:B------:R-:W-:Y:S02]  /*5a40*/  UIMAD.WIDE.U32 UR8, UR13, UR55, URZ ;  /* 0x000000370d0872a5 */ /* 0x000fe4000f8e00ff */
[----:B------:R-:W-:Y:S02]  /*5a50*/  UP2UR UR12, UPR, URZ, 0x4 ;  /* 0x00000004ff0c7883 */ /* 0x000fe40008000000 */
[----:B------:R-:W-:Y:S02]  /*5a60*/  UISETP.NE.AND UP2, UPT, UR54, 0x1, UPT ;  /* 0x000000013600788c */ /* 0x000fe4000bf45270 */
[----:B------:R-:W-:Y:S02]  /*5a70*/  UIMAD.WIDE.U32 UR10, UR14, UR52, URZ ;  /* 0x000000340e0a72a5 */ /* 0x000fe4000f8e00ff */
[----:B------:R-:W-:Y:S02]  /*5a80*/  USEL UR4, UR37, UR40, !UP2 ;  /* 0x0000002825047287 */ /* 0x000fe4000d000000 */
[----:B------:R-:W-:Y:S02]  /*5a90*/  UISETP.NE.AND UP0, UPT, UR15, 0x1, UPT ;  /* 0x000000010f00788c */ /* 0x000fe4000bf05270 */
[----:B------:R-:W-:Y:S02]  /*5aa0*/  UP2UR UR20, UPR, URZ, 0x2 ;  /* 0x00000002ff147883 */ /* 0x000fe40008000000 */
[----:B------:R-:W-:Y:S02]  /*5ab0*/  UISETP.NE.AND UP1, UPT, UR41, 0x1, UPT ;  /* 0x000000012900788c */ /* 0x000fe4000bf25270 */
[----:B--2---:R-:W-:Y:S02]  /*5ac0*/  UIMAD.WIDE.U32 UR16, UR4, UR22, URZ ;  /* 0x00000016041072a5 */ /* 0x004fe4000f8e00ff */
[----:B------:R-:W-:Y:S01]  /*5ad0*/  USEL UR7, UR38, UR42, !UP0 ;  /* 0x0000002a26077287 */ /* 0x000fe2000c000000 */
[----:B------:R-:W-:Y:S02]  /*5ae0*/  UMOV UR5, UR9 ;  /* 0x0000000900057c82 */ /* 0x000fe40008000000 */
[----:B------:R-:W-:Y:S02]  /*5af0*/  USHF.R.U32.HI UR6, URZ, UR48, UR5 ;  /* 0x00000030ff067299 */ /* 0x000fe40008011605 */
[----:B------:R-:W-:Y:S02]  /*5b00*/  UIMAD.WIDE.U32 UR18, UR7, UR22, URZ ;  /* 0x00000016071272a5 */ /* 0x000fe4000f8e00ff */
[----:B------:R-:W-:Y:S02]  /*5b10*/  USEL UR6, UR13, UR6, !UP2 ;  /* 0x000000060d067287 */ /* 0x000fe4000d000000 */
[----:B------:R-:W-:Y:S01]  /*5b20*/  UISETP.NE.AND UP2, UPT, UR12, URZ, UPT ;  /* 0x000000ff0c00728c */ /* 0x000fe2000bf45270 */
[----:B------:R-:W-:Y:S01]  /*5b30*/  UMOV UR5, UR11 ;  /* 0x0000000b00057c82 */ /* 0x000fe20008000000 */
[----:B------:R-:W-:Y:S02]  /*5b40*/  UIMAD.WIDE.U32 UR10, UR6, UR22, URZ ;  /* 0x00000016060a72a5 */ /* 0x000fe4000f8e00ff */
[----:B------:R-:W-:Y:S03]  /*5b50*/  USHF.R.U32.HI UR8, URZ, UR53, UR5 ;  /* 0x00000035ff087299 */ /* 0x000fe60008011605 */
[----:B------:R-:W-:Y:S02]  /*5b60*/  UMOV UR5, UR17 ;  /* 0x0000001100057c82 */ /* 0x000fe40008000000 */
[----:B------:R-:W-:Y:S03]  /*5b70*/  @UP1 USHF.R.U32.HI UR4, URZ, UR23, UR5 ;  /* 0x00000017ff041299 */ /* 0x000fe60008011605 */
[----:B------:R-:W-:Y:S01]  /*5b80*/  UMOV UR5, UR19 ;  /* 0x0000001300057c82 */ /* 0x000fe20008000000 */
[----:B------:R-:W-:Y:S02]  /*5b90*/  UIMAD UR4, UR41, UR4, URZ ;  /* 0x00000004290472a4 */ /* 0x000fe4000f8e02ff */
[----:B------:R-:W-:Y:S02]  /*5ba0*/  @UP1 USHF.R.U32.HI UR7, URZ, UR23, UR5 ;  /* 0x00000017ff071299 */ /* 0x000fe40008011605 */
[----:B------:R-:W-:Y:S02]  /*5bb0*/  USEL UR5, UR14, UR8, !UP0 ;  /* 0x000000080e057287 */ /* 0x000fe4000c000000 */
[----:B------:R-:W-:Y:S02]  /*5bc0*/  UIMAD UR8, UR41, UR7, URZ ;  /* 0x00000007290872a4 */ /* 0x000fe4000f8e02ff */
[----:B------:R-:W-:Y:S03]  /*5bd0*/  UISETP.GE.AND UP0, UPT, UR6, UR4, UPT ;  /* 0x000000040600728c */ /* 0x000fe6000bf06270 */
[----:B------:R-:W-:Y:S01]  /*5be0*/  UMOV UR4, UR11 ;  /* 0x0000000b00047c82 */ /* 0x000fe20008000000 */
[----:B------:R-:W-:Y:S02]  /*5bf0*/  UISETP.GE.OR UP0, UPT, UR5, UR8, UP0 ;  /* 0x000000080500728c */ /* 0x000fe40008706670 */
[----:B------:R-:W-:Y:S02]  /*5c00*/  USHF.R.U32.HI UR4, URZ, UR23, UR4 ;  /* 0x00000017ff047299 */ /* 0x000fe40008011604 */
[----:B------:R-:W-:Y:S02]  /*5c10*/  UIMAD.WIDE.U32 UR8, UR5, UR22, URZ ;  /* 0x00000016050872a5 */ /* 0x000fe4000f8e00ff */
[----:B------:R-:W-:Y:S04]  /*5c20*/  USEL UR10, UR6, UR4, !UP1 ;  /* 0x00000004060a7287 */ /* 0x000fe8000c800000 */
[----:B------:R-:W-:Y:S01]  /*5c30*/  UIADD3 UR11, UPT, UPT, -UR10, URZ, URZ ;  /* 0x000000ff0a0b7290 */ /* 0x000fe2000fffe1ff */
[----:B------:R-:W-:Y:S02]  /*5c40*/  @!UP0 UMOV UR4, UR9 ;  /* 0x0000000900048c82 */ /* 0x000fe40008000000 */
[----:B------:R-:W-:Y:S02]  /*5c50*/  @!UP0 USHF.R.U32.HI UR4, URZ, UR23, UR4 ;  /* 0x00000017ff048299 */ /* 0x000fe40008011604 */
[----:B------:R-:W-:Y:S02]  /*5c60*/  UIMAD UR8, UR41, UR11, UR6 ;  /* 0x0000000b290872a4 */ /* 0x000fe4000f8e0206 */
[----:B------:R-:W-:Y:S02]  /*5c70*/  @!UP0 USEL UR4, UR5, UR4, !UP1 ;  /* 0x0000000405048287 */ /* 0x000fe4000c800000 */
[----:B------:R-:W-:Y:S02]  /*5c80*/  UISETP.NE.AND UP1, UPT, UR20, URZ, UPT ;  /* 0x000000ff1400728c */ /* 0x000fe4000bf25270 */
[----:B------:R-:W-:Y:S02]  /*5c90*/  @!UP0 UIMAD UR7, UR7, UR8, UR4 ;  /* 0x00000008070782a4 */ /* 0x000fe4000f8e0204 */
[----:B------:R-:W-:Y:S02]  /*5ca0*/  @!UP0 UIADD3 UR9, UPT, UPT, UR10, -UR4, URZ ;  /* 0x800000040a098290 */ /* 0x000fe4000fffe0ff */
[----:B------:R-:W-:Y:S02]  /*5cb0*/  UIADD3 UR8, UPT, UPT, -UR6, URZ, URZ ;  /* 0x000000ff06087290 */ /* 0x000fe4000fffe1ff */
[----:B------:R-:W-:Y:S02]  /*5cc0*/  UIADD3 UR4, UPT, UPT, -UR5, URZ, URZ ;  /* 0x000000ff05047290 */ /* 0x000fe4000fffe1ff */
[----:B------:R-:W-:Y:S03]  /*5cd0*/  @!UP0 UIMAD UR6, UR9, UR41, UR5 ;  /* 0x00000029090682a4 */ /* 0x000fe6000f8e0205 */
[----:B------:R-:W-:Y:S01]  /*5ce0*/  @!UP0 UMOV UR5, UR7 ;  /* 0x0000000700058c82 */ /* 0x000fe20008000000 */
[----:B------:R-:W-:Y:S02]  /*5cf0*/  UIMAD UR7, UR15, UR4, UR14 ;  /* 0x000000040f0772a4 */ /* 0x000fe4000f8e020e */
[----:B------:R-:W-:Y:S02]  /*5d00*/  UIMAD UR4, UR54, UR8, UR13 ;  /* 0x00000008360472a4 */ /* 0x000fe4000f8e020d */
[----:B------:R-:W-:Y:S02]  /*5d10*/  UIMAD UR14, UR5, UR15, UR7 ;  /* 0x0000000f050e72a4 */ /* 0x000fe4000f8e0207 */
[----:B------:R-:W-:Y:S11]  /*5d20*/  UIMAD UR13, UR6, UR54, UR4 ;  /* 0x00000036060d72a4 */ /* 0x000ff6000f8e0204 */
[----:B------:R-:W-:Y:S01]  /*5d30*/  @!UPT UIADD3 URZ, UPT, UPT, URZ, URZ, URZ ;  /* 0x000000fffffff290 */ /* 0x000fe2000fffe0ff */
.L_x_118:
[----:B------:R-:W4:Y:S01]  /*5d40*/  @!UP4 LDCU.128 UR8, c[0x0][0xb10] ;  /* 0x00016200ff08c7ac */ /* 0x000f220008000c00 */
[----:B------:R-:W-:Y:S02]  /*5d50*/  ISETP.NE.U32.AND P0, PT, RZ, UR30, PT ;  /* 0x0000001eff007c0c */ /* 0x000fe4000bf05070 */
[----:B------:R-:W-:Y:S02]  /*5d60*/  SHF.L.U32 R2, R11, 0x1f, RZ ;  /* 0x0000001f0b027819 */ /* 0x000fe400000006ff */
[----:B------:R-:W-:Y:S01]  /*5d70*/  ISETP.NE.AND.EX P0, PT, RZ, UR31, PT, P0 ;  /* 0x0000001fff007c0c */ /* 0x000fe2000bf05300 */
[----:B------:R-:W5:Y:S01]  /*5d80*/  @!UP4 LDCU UR5, c[0x0][0xb0c] ;  /* 0x00016180ff05c7ac */ /* 0x000f620008000800 */
[----:B----4-:R-:W-:Y:S07]  /*5d90*/  UIMAD.WIDE.U32 UR6, UR14, UR8, URZ ;  /* 0x000000080e0672a5 */ /* 0x010fee000f8e00ff */
[----:B------:R-:W-:Y:S01]  /*5da0*/  @!UP4 UMOV UR4, UR7 ;  /* 0x000000070004cc82 */ /* 0x000fe20008000000 */
[----:B-----5:R-:W-:Y:S02]  /*5db0*/  @!UP4 UISETP.NE.AND UP0, UPT, UR5, 0x1, UPT ;  /* 0x000000010500c88c */ /* 0x020fe4000bf05270 */
[----:B------:R-:W-:Y:S02]  /*5dc0*/  @!UP4 USHF.R.U32.HI UR4, URZ, UR9, UR4 ;  /* 0x00000009ff04c299 */ /* 0x000fe40008011604 */
[----:B------:R-:W-:Y:S02]  /*5dd0*/  UIMAD.WIDE.U32 UR6, UR13, UR11, URZ ;  /* 0x0000000b0d0672a5 */ /* 0x000fe4000f8e00ff */
[----:B------:R-:W-:Y:S02]  /*5de0*/  @!UP4 USEL UR8, UR14, UR4, !UP0 ;  /* 0x000000040e08c287 */ /* 0x000fe4000c000000 */
[----:B------:R-:W-:Y:S03]  /*5df0*/  @!UP4 UISETP.NE.AND UP0, UPT, UR10, 0x1, UPT ;  /* 0x000000010a00c88c */ /* 0x000fe6000bf05270 */
[----:B------:R-:W-:Y:S02]  /*5e00*/  @!UP4 UMOV UR6, UR7 ;  /* 0x000000070006cc82 */ /* 0x000fe40008000000 */
[----:B------:R-:W4:Y:S02]  /*5e10*/  @!UP4 LDCU UR4, c[0x0][0xb20] ;  /* 0x00016400ff04c7ac */ /* 0x000f240008000800 */
[----:B----4-:R-:W-:Y:S04]  /*5e20*/  @!UP4 USHF.R.U32.HI UR6, URZ, UR4, UR6 ;  /* 0x00000004ff06c299 */ /* 0x010fe80008011606 */
[----:B------:R-:W-:Y:S04]  /*5e30*/  @!UP4 USEL UR6, UR13, UR6, !UP0 ;  /* 0x000000060d06c287 */ /* 0x000fe8000c000000 */
[----:B------:R-:W-:Y:S02]  /*5e40*/  @!UP4 UIADD3 UR4, UPT, UPT, -UR8, UR6, URZ ;  /* 0x000000060804c290 */ /* 0x000fe4000fffe1ff */
[----:B------:R-:W-:Y:S02]  /*5e50*/  @!UP4 UIADD3 UR6, UPT, UPT, UR8, -UR6, URZ ;  /* 0x800000060806c290 */ /* 0x000fe4000fffe0ff */
[----:B------:R-:W-:Y:S02]  /*5e60*/  @!UP4 UIMAD UR14, UR4, UR5, UR14 ;  /* 0x00000005040ec2a4 */ /* 0x000fe4000f8e020e */
[----:B------:R-:W-:Y:S01]  /*5e70*/  @!UP4 UIMAD UR13, UR6, UR10, UR13 ;  /* 0x0000000a060dc2a4 */ /* 0x000fe2000f8e020d */
[----:B------:R-:W-:Y:S11]  /*5e80*/  BRA.U UP1, `(.L_x_119) ;  /* 0x0000000101107547 */ /* 0x000ff6000b800000 */
[----:B---3--:R-:W-:Y:S04]  /*5e90*/  MOV R0, UR44 ;  /* 0x0000002c00007c02 */ /* 0x008fe80008000f00 */
[----:B------:R-:W-:Y:S04]  /*5ea0*/  SHF.L.U32 R3, R0, 0x1f, RZ ;  /* 0x0000001f00037819 */ /* 0x000fe800000006ff */
[----:B------:R-:W3:Y:S02]  /*5eb0*/  SYNCS.PHASECHK.TRANS64.TRYWAIT P1, [UR21+0x238], R3 ;  /* 0x00023803ff0075a7 */ /* 0x000ee40008021115 */
[----:B---3--:R-:W-:Y:S05]  /*5ec0*/  @!P1 BRA `(.L_x_120) ;  /* 0x0000005400709947 */ /* 0x008fea0003800000 */
.L_x_119:
[----:B------:R-:W-:Y:S05]  /*5ed0*/  BRA.U !UP6, `(.L_x_121) ;  /* 0x000000010e3c7547 */ /* 0x000fea000b800000 */
[----:B------:R-:W-:Y:S01]  /*5ee0*/  UPLOP3.LUT UP2, UPT, UPT, UPT, UP5, 0x80, 0x8 ;  /* 0x000000000008789c */ /* 0x000fe20003f4f050 */
[----:B------:R-:W-:Y:S01]  /*5ef0*/  HFMA2 R226, -RZ, RZ, 0, 5.9604644775390625e-08 ;  /* 0x00000001ffe27431 */ /* 0x000fe200000001ff */
[----:B------:R-:W4:Y:S01]  /*5f00*/  LDCU.64 UR8, c[0x0][0x358] ;  /* 0x00006b00ff0877ac */ /* 0x000f220008000a00 */
[----:B---3--:R-:W-:Y:S03]  /*5f10*/  IMAD.MOV.U32 R0, RZ, RZ, 0x1 ;  /* 0x00000001ff007424 */ /* 0x008fe600078e00ff */
[----:B------:R-:W-:Y:S05]  /*5f20*/  PLOP3.LUT P1, PT, PT, PT, UP2, 0x80, 0x8 ;  /* 0x000000000008781c */ /* 0x000fea0003f2f028 */
[----:B------:R-:W3:Y:S01]  /*5f30*/  @UP2 LDCU.64 UR4, c[0x0][0x888] ;  /* 0x00011100ff0427ac */ /* 0x000ee20008000a00 */
[----:B------:R-:W-:Y:S07]  /*5f40*/  @UP2 UIMAD UR6, UR36, UR30, URZ ;  /* 0x0000001e240622a4 */ /* 0x000fee000f8e02ff */
[----:B------:R-:W-:Y:S01]  /*5f50*/  @!P1 PRMT R226, R0, 0x7610, R226 ;  /* 0x0000761000e29816 */ /* 0x000fe200000000e2 */
[----:B---3--:R-:W-:Y:S06]  /*5f60*/  @UP2 UIMAD.WIDE UR4, UR6, 0x4, UR4 ;  /* 0x00000004060428a5 */ /* 0x008fec000f8e0204 */
[----:B------:R-:W-:Y:S02]  /*5f70*/  IMAD.U32 R4, RZ, RZ, UR4 ;  /* 0x00000004ff047e24 */ /* 0x000fe4000f8e00ff */
[----:B------:R-:W-:Y:S05]  /*5f80*/  IMAD.U32 R5, RZ, RZ, UR5 ;  /* 0x00000005ff057e24 */ /* 0x000fea000f8e00ff */
[----:B----4-:R-:W3:Y:S02]  /*5f90*/  @P1 LDG.E R4, desc[UR8][R4.64] ;  /* 0x0000000804041981 */ /* 0x010ee4000c1e1900 */
[----:B---3--:R-:W-:Y:S11]  /*5fa0*/  @P1 R2UR UR45, R4 ;  /* 0x00000000042d12ca */ /* 0x008ff600000e0000 */
[----:B------:R-:W-:Y:S03]  /*5fb0*/  @!UPT UIADD3 URZ, UPT, UPT, URZ, URZ, URZ ;  /* 0x000000fffffff290 */ /* 0x000fe6000fffe0ff */
[----:B------:R-:W4:Y:S02]  /*5fc0*/  @!UP2 LDCU UR45, c[0x0][0x880] ;  /* 0x00011000ff2da7ac */ /* 0x000f240008000800 */
.L_x_121:
[----:B----4-:R-:W-:Y:S01]  /*5fd0*/  @!P0 FSETP.EQ.AND P2, PT, RZ, UR45, PT ;  /* 0x0000002dff008c0b */ /* 0x010fe2000bf42000 */
[----:B------:R-:W-:Y:S01]  /*5fe0*/  @!UPT UIADD3 URZ, UPT, UPT, URZ, URZ, URZ ;  /* 0x000000fffffff290 */ /* 0x000fe2000fffe0ff */
[----:B------:R-:W-:Y:S11]  /*5ff0*/  @!P0 BRA `(.L_x_122) ;  /* 0x0000000000148947 */ /* 0x000ff60003800000 */
[----:B------:R-:W-:Y:S02]  /*6000*/  LOP3.LUT P0, RZ, R226, 0xff, RZ, 0xc0, !PT ;  /* 0x000000ffe2ff7812 */ /* 0x000fe4000780c0ff */
[----:B------:R-:W-:Y:S04]  /*6010*/  PLOP3.LUT P2, PT, PT, PT, UP2, 0x80, 0x8 ;  /* 0x000000000008781c */ /* 0x000fe80003f4f028 */
[----:B------:R-:W-:Y:S07]  /*6020*/  PLOP3.LUT P2, PT, P2, PT, PT, 0x8, 0x80 ;  /* 0x000000000080781c */ /* 0x000fee000174e170 */
[----:B------:R-:W-:Y:S11]  /*6030*/  @P0 FSETP.EQ.AND P2, PT, RZ, UR45, PT ;  /* 0x0000002dff000c0b */ /* 0x000ff6000bf42000 */
[----:B------:R-:W-:Y:S02]  /*6040*/  @!UPT UIADD3 URZ, UPT, UPT, URZ, URZ, URZ ;  /* 0x000000fffffff290 */ /* 0x000fe4000fffe0ff */
.L_x_122:
[----:B------:R-:W4:Y:S01]  /*6050*/  SYNCS.PHASECHK.TRANS64.TRYWAIT P0, [UR21+0x228], R2 ;  /* 0x00022802ff0075a7 */ /* 0x000f220008001115 */
[----:B------:R-:W-:Y:S02]  /*6060*/  ELECT P1, URZ, PT ;  /* 0x0000000000ff782f */ /* 0x000fe40003820000 */
[----:B------:R-:W-:Y:S01]  /*6070*/  IADD3 R10, PT, PT, R10, 0x1, RZ ;  /* 0x000000010a0a7810 */ /* 0x000fe20007ffe0ff */
[----:B----4-:R-:W-:Y:S10]  /*6080*/  @!P0 BRA `(.L_x_123) ;  /* 0x0000005400188947 */ /* 0x010ff40003800000 */
.L_x_238:
[----:B------:R-:W-:Y:S01]  /*6090*/  PLOP3.LUT P1, PT, P2, P1, PT, 0xf2, 0x2f ;  /* 0x00000000002f781c */ /* 0x000fe20001723e72 */
[----:B------:R-:W-:Y:S01]  /*60a0*/  UMOV UR6, 0x0 ;  /* 0x0000000000067882 */ /* 0x000fe20000000000 */
[----:B------:R-:W-:Y:S01]  /*60b0*/  UMOV UR7, 0x10000000 ;  /* 0x1000000000077882 */ /* 0x000fe20000000000 */
[----:B------:R-:W-:Y:S01]  /*60c0*/  UMOV UR12, UR36 ;  /* 0x00000024000c7c82 */ /* 0x000fe20008000000 */
[----:B------:R-:W-:Y:S01]  /*60d0*/  UMOV UR20, UR36 ;  /* 0x0000002400147c82 */ /* 0x000fe20008000000 */
[----:B------:R-:W-:Y:S01]  /*60e0*/  UMOV UR28, UR36 ;  /* 0x00000024001c7c82 */ /* 0x000fe20008000000 */
[----:B------:R-:W-:Y:S02]  /*60f0*/  R2UR UR51, R232 ;  /* 0x00000000e83372ca */ /* 0x000fe400000e0000 */
[----:B------:R-:W-:Y:S02]  /*6100*/  R2UR UR43, R233 ;  /* 0x00000000e92b72ca */ /* 0x000fe400000e0000 */
[C---:B------:R-:W-:Y:S02]  /*6110*/  ISETP.NE.AND P0, PT, R10.reuse, 0x2, PT ;  /* 0x000000020a00780c */ /* 0x040fe40003f05270 */
[----:B------:R-:W-:Y:S01]  /*6120*/  LOP3.LUT R11, R11, 0x1, RZ, 0x3c, !PT ;  /* 0x000000010b0b7812 */ /* 0x000fe200078e3cff */
[----:B------:R-:W-:Y:S01]  /*6130*/  VOTEU.ALL UP0, P1 ;  /* 0x0000000000ff7886 */ /* 0x000fe20000800000 */
[----:B---3--:R-:W-:Y:S02]  /*6140*/  SEL R0, RZ, 0x1, P0 ;  /* 0x00000001ff007807 */ /* 0x008fe40000000000 */
[----:B------:R-:W-:Y:S02]  /*6150*/  SEL R10, R10, RZ, P0 ;  /* 0x000000ff0a0a7207 */ /* 0x000fe40000000000 */
[----:B-1----:R-:W-:Y:S01]  /*6160*/  @!UP0 UIADD3 UR4, UP1, UPT, UR46, 0x580, URZ ;  /* 0x000005802e048890 */ /* 0x002fe2000ff3e0ff */
[----:B------:R-:W-:Y:S01]  /*6170*/  LOP3.LUT R9, R9, R0, RZ, 0x3c, !PT ;  /* 0x0000000009097212 */ /* 0x000fe200078e3cff */
[----:B------:R-:W-:Y:S02]  /*6180*/  @!UP0 USHF.L.U32 UR35, UR49, 0x7, URZ ;  /* 0x0000000731238899 */ /* 0x000fe400080006ff */
[----:B------:R-:W-:Y:S02]  /*6190*/  @!UP0 UIADD3.X UR5, UPT, UPT, URZ, UR47, URZ, UP1, !UPT ;  /* 0x0000002fff058290 */ /* 0x000fe40008ffe4ff */
[----:B------:R-:W-:Y:S02]  /*61a0*/  @!UP0 UIMAD UR34, UR50, 0x70, URZ ;  /* 0x00000070322288a4 */ /* 0x000fe4000f8e02ff */
[----:B------:R-:W-:Y:S02]  /*61b0*/  @!UP0 UIADD3 UR32, UPT, UPT, UR21, 0x300, URZ ;  /* 0x0000030015208890 */ /* 0x000fe4000fffe0ff */
[----:B------:R-:W-:Y:S01]  /*61c0*/  @!UP0 UIADD3 UR33, UPT, UPT, UR21, 0x220, URZ ;  /* 0x0000022015218890 */ /* 0x000fe2000fffe0ff */
[----:B------:R-:W-:Y:S01]  /*61d0*/  VOTEU.ALL UP1, P1 ;  /* 0x0000000000ff7886 */ /* 0x000fe20000820000 */
[----:B------:R-:W-:Y:S02]  /*61e0*/  @!UP0 UIADD3 UR8, UPT, UPT, UR21, 0xb00, URZ ;  /* 0x00000b0015088890 */ /* 0x000fe4000fffe0ff */
[----:B------:R-:W-:Y:S03]  /*61f0*/  @!UP0 UIADD3 UR10, UPT, UPT, UR34, 0x10, URZ ;  /* 0x00000010220a8890 */ /* 0x000fe6000fffe0ff */
[----:B------:R-:W-:Y:S01]  /*6200*/  UMOV UR9, UR33 ;  /* 0x0000002100097c82 */ /* 0x000fe20008000000 */
[----:B------:R-:W-:Y:S01]  /*6210*/  UMOV UR11, UR35 ;  /* 0x00000023000b7c82 */ /* 0x000fe20008000000 */
[----:B------:R1:W-:Y:S01]  /*6220*/  @!UP1 UTMALDG.3D [UR32], [UR4], desc[UR6] ;  /* 0x00000620040095b4 */ /* 0x0003e20008011000 */
[----:B------:R-:W-:Y:S01]  /*6230*/  VOTEU.ALL UP1, P1 ;  /* 0x0000000000ff7886 */ /* 0x000fe20000820000 */
[----:B------:R-:W-:Y:S02]  /*6240*/  @!UP0 UIADD3 UR16, UPT, UPT, UR21, 0x1300, URZ ;  /* 0x0000130015108890 */ /* 0x000fe4000fffe0ff */
[----:B------:R-:W-:Y:S01]  /*6250*/  @!UP0 UIADD3 UR18, UPT, UPT, UR34, 0x20, URZ ;  /* 0x0000002022128890 */ /* 0x000fe2000fffe0ff */
        /* <DEDUP_REMOVED lines=10> */
[----:B------:R-:W-:Y:S02]  /*6300*/  UIADD3 UR50, UPT, UPT, UR13, UR51, URZ ;  /* 0x000000330d327290 */ /* 0x000fe4000fffe0ff */
[----:B------:R-:W-:Y:S02]  /*6310*/  UIADD3 UR49, UPT, UPT, UR14, UR43, URZ ;  /* 0x0000002b0e317290 */ /* 0x000fe4000fffe0ff */
[----:B------:R-:W-:Y:S01]  /*6320*/  @!UP1 UTMALDG.3D [UR24], [UR4], desc[UR6] ;  /* 0x00000618040095b4 */ /* 0x000fe20008011000 */
[----:B------:R-:W-:Y:S01]  /*6330*/  VOTEU.ALL UP1, P1 ;  /* 0x0000000000ff7886 */ /* 0x000fe20000820000 */
[----:B-1----:R-:W-:Y:S01]  /*6340*/  UMOV UR36, UR29 ;  /* 0x0000001d00247c82 */ /* 0x002fe20008000000 */
[----:B---3--:R-:W-:Y:S02]  /*6350*/  @!UP0 UIADD3 UR8, UPT, UPT, UR21, 0x2300, URZ ;  /* 0x0000230015088890 */ /* 0x008fe4000fffe0ff */
[----:B------:R-:W-:Y:S02]  /*6360*/  @!UP0 UIADD3 UR10, UPT, UPT, UR34, 0x40, URZ ;  /* 0x00000040220a8890 */ /* 0x000fe4000fffe0ff */
[----:B----4-:R-:W-:Y:S02]  /*6370*/  @!UP0 UIADD3 UR16, UPT, UPT, UR21, 0x2b00, URZ ;  /* 0x00002b0015108890 */ /* 0x010fe4000fffe0ff */
[----:B------:R-:W-:Y:S05]  /*6380*/  @!UP0 UIADD3 UR18, UPT, UPT, UR34, 0x50, URZ ;  /* 0x0000005022128890 */ /* 0x000fea000fffe0ff */
[----:B------:R1:W-:Y:S01]  /*6390*/  @!UP1 UTMALDG.3D [UR8], [UR4], desc[UR6] ;  /* 0x00000608040095b4 */ /* 0x0003e20008011000 */
[----:B------:R-:W-:Y:S02]  /*63a0*/  UPLOP3.LUT UP1, UPT, UPT, UPT, UPT, 0x80, 0x8 ;  /* 0x000000000008789c */ /* 0x000fe40003f2f070 */
[----:B-1----:R-:W-:Y:S02]  /*63b0*/  @!UP0 UIADD3 UR8, UPT, UPT, UR21, 0x3300, URZ ;  /* 0x0000330015088890 */ /* 0x002fe4000fffe0ff */
[----:B------:R-:W-:Y:S01]  /*63c0*/  @!UP0 UIADD3 UR10, UPT, UPT, UR34, 0x60, URZ ;  /* 0x00000060220a8890 */ /* 0x000fe2000fffe0ff */
[----:B------:R-:W-:Y:S05]  /*63d0*/  VOTEU.ALL UP0, P1 ;  /* 0x0000000000ff7886 */ /* 0x000fea0000800000 */
[----:B------:R3:W-:Y:S01]  /*63e0*/  @!UP0 UTMALDG.3D [UR16], [UR4], desc[UR6] ;  /* 0x00000610040085b4 */ /* 0x0007e20008011000 */
[----:B------:R-:W-:Y:S05]  /*63f0*/  VOTEU.ALL UP0, P1 ;  /* 0x0000000000ff7886 */ /* 0x000fea0000800000 */
[----:B------:R3:W-:Y:S01]  /*6400*/  @!UP0 UTMALDG.3D [UR8], [UR4], desc[UR6] ;  /* 0x00000608040085b4 */ /* 0x0007e20008011000 */
[----:B------:R3:W-:Y:S01]  /*6410*/  @!P1 SYNCS.ARRIVE.TRANS64.RED.A0TR RZ, [UR21+0x220], R8 ;  /* 0x00022008ffff99a7 */ /* 0x0007e20008300415 */
[----:B------:R-:W-:Y:S01]  /*6420*/  SYNCS.ARRIVE.TRANS64.RED.A1T0 RZ, [UR39], RZ ;  /* 0x000000ffffff79a7 */ /* 0x000fe20008100427 */
[----:B------:R-:W-:Y:S05]  /*6430*/  BRA.U UP3, `(.L_x_124) ;  /* 0xfffffff503047547 */ /* 0x000fea000b83ffff */
[----:B------:R-:W-:Y:S07]  /*6440*/  MOV R0, UR21 ;  /* 0x0000001500007c02 */ /* 0x000fee0008000f00 */
.L_x_125:
[----:B-1----:R-:W-:-:S04]  /*6450*/  SHF.L.U32 R3, R11, 0x1f, RZ ;  /* 0x0000001f0b037819 */ /* 0x002fc800000006ff */
[----:B------:R1:W4:Y:S03]  /*6460*/  SYNCS.PHASECHK.TRANS64.TRYWAIT P0, [R0+URZ+0x228], R3 ;  /* 0x00022803000075a7 */ /* 0x00032600080011ff */
[----:B----4-:R-:W-:Y:S05]  /*6470*/  @!P0 NANOSLEEP.SYNCS 0x989680 ;  /* 0x009896800000895d */ /* 0x010fea0003900000 */
[----:B------:R-:W4:Y:S02]  /*6480*/  @!P0 SYNCS.PHASECHK.TRANS64 P0, [R0+URZ+0x228], R3 ;  /* 0x00022803000085a7 */ /* 0x000f2400080010ff */
[----:B--234-:R-:W-:Y:S05]  /*6490*/  @P0 EXIT ;  /* 0x000000000000094d */ /* 0x01cfea0003800000 */
[----:B------:R-:W-:Y:S05]  /*64a0*/  BRA `(.L_x_125) ;  /* 0xfffffffc00e87947 */ /* 0x000fea000383ffff */
.L_x_116:
[----:B------:R-:W-:-:S06]  /*64b0*/  UISETP.GE.AND UP0, UPT, UR20, 0x4, UPT ;  /* 0x000000041400788c */ /* 0x000fcc000bf06270 */
[----:B------:R-:W-:-:S13]  /*64c0*/  PLOP3.LUT P0, PT, PT, PT, UP0, 0x80, 0x8 ;  /* 0x000000000008781c */ /* 0x000fda0003f0f008 */
[----:B------:R-:W-:Y:S05]  /*64d0*/  @!P0 EXIT ;  /* 0x000000000000894d */ /* 0x000fea0003800000 */
[----:B------:R-:W-:Y:S01]  /*64e0*/  BAR.SYNC.DEFER_BLOCKING 0x6, 0xa0 ;  /* 0x0182800000007b1d */ /* 0x000fe20000010000 */
[C---:B------:R-:W-:Y:S01]  /*64f0*/  IMAD.U32 R2, R234.reuse, 0x10000, RZ ;  /* 0x00010000ea027824 */ /* 0x040fe200078e00ff */
[----:B------:R-:W-:-:S04]  /*6500*/  LOP3.LUT R234, R234, 0x60, RZ, 0xc0, !PT ;  /* 0x00000060eaea7812 */ /* 0x000fc800078ec0ff */
[----:B------:R-:W-:Y:S01]  /*6510*/  UMOV UR4, 0x400 ;  /* 0x0000040000047882 */ /* 0x000fe20000000000 */
[----:B------:R-:W1:Y:S01]  /*6520*/  LDCU.64 UR8, c[0x0][0x890] ;  /* 0x00011200ff0877ac */ /* 0x000e620008000a00 */
[----:B------:R-:W-:Y:S01]  /*6530*/  LOP3.LUT R2, R2, 0x600000, RZ, 0xc0, !PT ;  /* 0x0060000002027812 */ /* 0x000fe200078ec0ff */
[----:B------:R-:W-:Y:S01]  /*6540*/  ULEA UR4, UR5, UR4, 0x18 ;  /* 0x0000000405047291 */ /* 0x000fe2000f8ec0ff */
[----:B------:R-:W2:Y:S01]  /*6550*/  LDCU.64 UR6, c[0x0][0x8b0] ;  /* 0x00011600ff0677ac */ /* 0x000ea20008000a00 */
[----:B------:R-:W3:Y:S01]  /*6560*/  LDCU UR44, c[0x0][0xb0c] ;  /* 0x00016180ff2c77ac */ /* 0x000ee20008000800 */
[----:B------:R-:W4:Y:S06]  /*6570*/  LDCU UR40, c[0x0][0xb30] ;  /* 0x00016600ff2877ac */ /* 0x000f2c0008000800 */
[----:B------:R-:W5:Y:S01]  /*6580*/  LDS R3, [UR4+0x2f0] ;  /* 0x0002f004ff037984 */ /* 0x000f620008000800 */
[----:B-1----:R-:W-:Y:S01]  /*6590*/  IMAD.U32 R231, RZ, RZ, UR8 ;  /* 0x00000008ffe77e24 */ /* 0x002fe2000f8e00ff */
[----:B------:R-:W-:Y:S01]  /*65a0*/  MOV R230, UR9 ;  /* 0x0000000900e67c02 */ /* 0x000fe20008000f00 */
[----:B------:R-:W1:Y:S01]  /*65b0*/  LDCU.64 UR58, c[0x0][0x888] ;  /* 0x00011100ff3a77ac */ /* 0x000e620008000a00 */
[----:B--2---:R-:W-:Y:S01]  /*65c0*/  IMAD.U32 R229, RZ, RZ, UR6 ;  /* 0x00000006ffe57e24 */ /* 0x004fe2000f8e00ff */
[----:B------:R-:W-:Y:S01]  /*65d0*/  MOV R228, UR7 ;  /* 0x0000000700e47c02 */ /* 0x000fe20008000f00 */
[----:B------:R-:W2:Y:S01]  /*65e0*/  LDCU.64 UR42, c[0x0][0xb28] ;  /* 0x00016500ff2a77ac */ /* 0x000ea20008000a00 */
[----:B------:R-:W1:Y:S01]  /*65f0*/  LDCU.128 UR60, c[0x0][0xb10] ;  /* 0x00016200ff3c77ac */ /* 0x000e620008000c00 */
[----:B------:R-:W-:Y:S01]  /*6600*/  UMOV UR46, URZ ;  /* 0x000000ff002e7c82 */ /* 0x000fe20008000000 */
[----:B------:R-:W-:Y:S01]  /*6610*/  UMOV UR55, URZ ;  /* 0x000000ff00377c82 */ /* 0x000fe20008000000 */
[----:B------:R-:W-:Y:S01]  /*6620*/  UMOV UR16, URZ ;  /* 0x000000ff00107c82 */ /* 0x000fe20008000000 */
[----:B------:R-:W-:Y:S01]  /*6630*/  UMOV UR54, URZ ;  /* 0x000000ff00367c82 */ /* 0x000fe20008000000 */
[----:B------:R-:W-:Y:S01]  /*6640*/  UMOV UR52, URZ ;  /* 0x000000ff00347c82 */ /* 0x000fe20008000000 */
[----:B-12345:R-:W-:-:S07]  /*6650*/  IMAD.IADD R2, R3, 0x1, R2 ;  /* 0x0000000103027824 */ /* 0x03efce00078e0202 */
.L_x_144:
[----:B-1----:R-:W1:Y:S01]  /*6660*/  S2UR UR17, SR_CgaCtaId ;  /* 0x00000000001179c3 */ /* 0x002e620000008800 */
[----:B------:R-:W-:Y:S01]  /*6670*/  UMOV UR47, 0x400 ;  /* 0x00000400002f7882 */ /* 0x000fe20000000000 */
[----:B------:R-:W-:Y:S04]  /*6680*/  MOV R0, UR54 ;  /* 0x0000003600007c02 */ /* 0x000fe80008000f00 */
[----:B------:R-:W-:Y:S01]  /*6690*/  SHF.L.U32 R3, R0, 0x1f, RZ ;  /* 0x0000001f00037819 */ /* 0x000fe200000006ff */
[----:B-1----:R-:W-:Y:S04]  /*66a0*/  ULEA UR47, UR17, UR47, 0x18 ;  /* 0x0000002f112f7291 */ /* 0x002fe8000f8ec0ff */
[----:B------:R-:W-:Y:S09]  /*66b0*/  ULEA UR4, UR16, UR47, 0x3 ;  /* 0x0000002f10047291 */ /* 0x000ff2000f8e18ff */
[----:B------:R-:W1:Y:S02]  /*66c0*/  SYNCS.PHASECHK.TRANS64.TRYWAIT P0, [UR4+0x240], R3 ;  /* 0x00024003ff0075a7 */ /* 0x000e640008001104 */
[----:B-1----:R-:W-:Y:S05]  /*66d0*/  @!P0 BRA `(.L_x_126) ;  /* 0x0000004c009c8947 */ /* 0x002fea0003800000 */
.L_x_240:
[----:B------:R-:W-:Y:S02]  /*66e0*/  ULEA UR5, UR16, UR47, 0x4 ;  /* 0x0000002f10057291 */ /* 0x000fe4000f8e20ff */
[----:B------:R-:W-:Y:S04]  /*66f0*/  UIADD3 UR4, UPT, UPT, UR4, 0x250, URZ ;  /* 0x0000025004047890 */ /* 0x000fe8000fffe0ff */
[----:B------:R-:W-:Y:S03]  /*6700*/  UPRMT UR4, URZ, 0x654, UR4 ;  /* 0x00000654ff047896 */ /* 0x000fe60008000004 */
[----:B------:R-:W2:Y:S01]  /*6710*/  LDS.128 R4, [UR5+0x2d0] ;  /* 0x0002d005ff047984 */ /* 0x000ea20008000c00 */
[----:B------:R-:W-:Y:S01]  /*6720*/  @!PT LDS RZ, [RZ] ;  /* 0x00000000fffff984 */ /* 0x000fe20000000800 */
[----:B------:R-:W-:Y:S01]  /*6730*/  @!PT LDS RZ, [RZ] ;  /* 0x00000000fffff984 */ /* 0x000fe20000000800 */
[----:B------:R-:W-:Y:S01]  /*6740*/  @!PT LDS RZ, [RZ] ;  /* 0x00000000fffff984 */ /* 0x000fe20000000800 */
[----:B------:R-:W-:Y:S01]  /*6750*/  @!PT LDS RZ, [RZ] ;  /* 0x00000000fffff984 */ /* 0x000fe20000000800 */
[----:B------:R3:W-:Y:S07]  /*6760*/  MEMBAR.ALL.CTA ;  /* 0x0000000000007992 */ /* 0x0007ee0000008000 */
[----:B---3--:R-:W3:Y:S02]  /*6770*/  FENCE.VIEW.ASYNC.S ;  /* 0x00000000000073c6 */ /* 0x008ee40000000000 */
[----:B---3--:R-:W-:Y:S01]  /*6780*/  SYNCS.ARRIVE.TRANS64.RED.A1T0 RZ, [UR4], RZ ;  /* 0x000000ffffff79a7 */ /* 0x008fe20008100404 */
[----:B--2---:R-:W-:Y:S11]  /*6790*/  LOP3.LUT P0, RZ, R6, 0x1, RZ, 0xc0, !PT ;  /* 0x0000000106ff7812 */ /* 0x004ff6000780c0ff */
[----:B------:R-:W-:Y:S02]  /*67a0*/  @!UPT UIADD3 URZ, UPT, UPT, URZ, URZ, URZ ;  /* 0x000000fffffff290 */ /* 0x000fe4000fffe0ff */
[----:B------:R-:W-:Y:S01]  /*67b0*/  VOTEU.ANY UP0, P0 ;  /* 0x0000000000ff7886 */ /* 0x000fe20000000100 */
[----:B------:R-:W-:Y:S01]  /*67c0*/  PLOP3.LUT P3, PT, PT, PT, UP0, 0x80, 0x8 ;  /* 0x000000000008781c */ /* 0x000fe20003f6f008 */
[----:B------:R-:W-:Y:S01]  /*67d0*/  UP2UR UR53, UPR, URZ, 0x1 ;  /* 0x00000001ff357883 */ /* 0x000fe20008000000 */
[----:B------:R-:W-:Y:S02]  /*67e0*/  PLOP3.LUT P1, PT, PT, PT, UP0, 0x80, 0x8 ;  /* 0x000000000008781c */ /* 0x000fe40003f2f008 */
[----:B------:R-:W-:Y:S02]  /*67f0*/  PLOP3.LUT P2, PT, PT, PT, UP0, 0x80, 0x8 ;  /* 0x000000000008781c */ /* 0x000fe40003f4f008 */
[----:B------:R-:W-:Y:S01]  /*6800*/  PLOP3.LUT P0, PT, PT, PT, UP0, 0x80, 0x8 ;  /* 0x000000000008781c */ /* 0x000fe20003f0f008 */
[----:B------:R-:W-:Y:S06]  /*6810*/  UISETP.GE.AND UP0, UPT, UR41, 0x1, UPT ;  /* 0x000000012900788c */ /* 0x000fec000bf06270 */
[----:B-1----:R-:W-:Y:S02]  /*6820*/  @P3 MOV R3, R4 ;  /* 0x0000000400033202 */ /* 0x002fe40000000f00 */
[----:B------:R-:W-:Y:S02]  /*6830*/  @P1 LOP3.LUT R0, R5, 0xffff, RZ, 0xc0, !PT ;  /* 0x0000ffff05001812 */ /* 0x000fe400078ec0ff */
[----:B------:R-:W-:Y:S02]  /*6840*/  @P2 R2UR UR39, R3 ;  /* 0x00000000032722ca */ /* 0x000fe400000e0000 */
[----:B------:R-:W-:Y:S01]  /*6850*/  @P0 R2UR UR38, R0 ;  /* 0x00000000002602ca */ /* 0x000fe200000e0000 */
[----:B------:R-:W-:Y:S03]  /*6860*/  @!UPT UIADD3 URZ, UPT, UPT, URZ, URZ, URZ ;  /* 0x000000fffffff290 */ /* 0x000fe6000fffe0ff */
[----:B------:R-:W-:Y:S11]  /*6870*/  BRA.U !UP0, `(.L_x_127) ;  /* 0x0000000108cc7547 */ /* 0x000ff6000b800000 */
[----:B------:R-:W1:Y:S01]  /*6880*/  LDCU UR6, c[0x0][0xb20] ;  /* 0x00016400ff0677ac */ /* 0x000e620008000800 */
[----:B------:R-:W2:Y:S01]  /*6890*/  LDCU UR7, c[0x0][0x370] ;  /* 0x00006e00ff0777ac */ /* 0x000ea20008000800 */
[----:B------:R-:W3:Y:S01]  /*68a0*/  LDCU UR4, c[0x0][0x374] ;  /* 0x00006e80ff0477ac */ /* 0x000ee20008000800 */
[----:B------:R-:W-:Y:S02]  /*68b0*/  UISETP.NE.AND UP0, UPT, UR62, 0x1, UPT ;  /* 0x000000013e00788c */ /* 0x000fe4000bf05270 */
[----:B------:R-:W-:Y:S02]  /*68c0*/  UIMAD.WIDE.U32 UR10, UR38, UR63, URZ ;  /* 0x0000003f260a72a5 */ /* 0x000fe4000f8e00ff */
[----:B------:R-:W-:Y:S02]  /*68d0*/  UISETP.NE.AND UP1, UPT, UR44, 0x1, UPT ;  /* 0x000000012c00788c */ /* 0x000fe4000bf25270 */
[----:B------:R-:W-:Y:S02]  /*68e0*/  UISETP.NE.AND UP2, UPT, UR41, 0x1, UPT ;  /* 0x000000012900788c */ /* 0x000fe4000bf45270 */
[----:B------:R-:W-:Y:S02]  /*68f0*/  UIMAD.WIDE.U32 UR14, UR39, UR60, URZ ;  /* 0x0000003c270e72a5 */ /* 0x000fe4000f8e00ff */
[----:B--2---:R-:W-:Y:S02]  /*6900*/  UIMAD.WIDE.U32 UR12, UR7, UR60, URZ ;  /* 0x0000003c070c72a5 */ /* 0x004fe4000f8e00ff */
[----:B---3--:R-:W-:Y:S07]  /*6910*/  UIMAD.WIDE.U32 UR8, UR4, UR63, URZ ;  /* 0x0000003f040872a5 */ /* 0x008fee000f8e00ff */
[----:B------:R-:W-:Y:S02]  /*6920*/  UMOV UR5, UR9 ;  /* 0x0000000900057c82 */ /* 0x000fe40008000000 */
[----:B-1----:R-:W-:Y:S03]  /*6930*/  @UP0 USHF.R.U32.HI UR4, URZ, UR6, UR5 ;  /* 0x00000006ff040299 */ /* 0x002fe60008011605 */
[----:B------:R-:W-:Y:S01]  /*6940*/  UMOV UR5, UR11 ;  /* 0x0000000b00057c82 */ /* 0x000fe20008000000 */
[----:B------:R-:W-:Y:S02]  /*6950*/  UIMAD.WIDE.U32 UR8, UR4, UR42, URZ ;  /* 0x0000002a040872a5 */ /* 0x000fe4000f8e00ff */
[----:B------:R-:W-:Y:S03]  /*6960*/  USHF.R.U32.HI UR6, URZ, UR6, UR5 ;  /* 0x00000006ff067299 */ /* 0x000fe60008011605 */
[----:B------:R-:W-:Y:S01]  /*6970*/  UMOV UR5, UR13 ;  /* 0x0000000d00057c82 */ /* 0x000fe20008000000 */
[----:B------:R-:W-:Y:S02]  /*6980*/  USEL UR6, UR38, UR6, !UP0 ;  /* 0x0000000626067287 */ /* 0x000fe4000c000000 */
[----:B------:R-:W-:Y:S01]  /*6990*/  @UP1 USHF.R.U32.HI UR7, URZ, UR61, UR5 ;  /* 0x0000003dff071299 */ /* 0x000fe20008011605 */
[----:B------:R-:W-:Y:S02]  /*69a0*/  UMOV UR8, UR9 ;  /* 0x0000000900087c82 */ /* 0x000fe40008000000 */
[----:B------:R-:W-:Y:S01]  /*69b0*/  UMOV UR5, UR15 ;  /* 0x0000000f00057c82 */ /* 0x000fe20008000000 */
[----:B------:R-:W-:Y:S02]  /*69c0*/  UIMAD.WIDE.U32 UR10, UR7, UR42, URZ ;  /* 0x0000002a070a72a5 */ /* 0x000fe4000f8e00ff */
[----:B------:R-:W-:Y:S02]  /*69d0*/  @UP2 USHF.R.U32.HI UR4, URZ, UR43, UR8 ;  /* 0x0000002bff042299 */ /* 0x000fe40008011608 */
[----:B------:R-:W-:Y:S02]  /*69e0*/  USHF.R.U32.HI UR5, URZ, UR61, UR5 ;  /* 0x0000003dff057299 */ /* 0x000fe40008011605 */
[----:B------:R-:W-:Y:S02]  /*69f0*/  UIMAD UR4, UR41, UR4, URZ ;  /* 0x00000004290472a4 */ /* 0x000fe4000f8e02ff */
[----:B------:R-:W-:Y:S02]  /*6a00*/  USEL UR5, UR39, UR5, !UP1 ;  /* 0x0000000527057287 */ /* 0x000fe4000c800000 */
[----:B------:R-:W-:Y:S01]  /*6a10*/  UISETP.GE.AND UP0, UPT, UR6, UR4, UPT ;  /* 0x000000040600728c */ /* 0x000fe2000bf06270 */
[----:B------:R-:W-:Y:S02]  /*6a20*/  UMOV UR10, UR11 ;  /* 0x0000000b000a7c82 */ /* 0x000fe40008000000 */
[----:B------:R-:W-:Y:S02]  /*6a30*/  @UP2 USHF.R.U32.HI UR7, URZ, UR43, UR10 ;  /* 0x0000002bff072299 */ /* 0x000fe4000801160a */
[----:B------:R-:W-:Y:S02]  /*6a40*/  UIMAD.WIDE.U32 UR10, UR6, UR42, URZ ;  /* 0x0000002a060a72a5 */ /* 0x000fe4000f8e00ff */
[----:B------:R-:W-:Y:S04]  /*6a50*/  UIMAD UR8, UR41, UR7, URZ ;  /* 0x00000007290872a4 */ /* 0x000fe8000f8e02ff */
[----:B------:R-:W-:Y:S02]  /*6a60*/  UISETP.GE.OR UP0, UPT, UR5, UR8, UP0 ;  /* 0x000000080500728c */ /* 0x000fe40008706670 */
[----:B------:R-:W-:Y:S02]  /*6a70*/  UIMAD.WIDE.U32 UR8, UR5, UR42, URZ ;  /* 0x0000002a050872a5 */ /* 0x000fe4000f8e00ff */
[----:B------:R-:W-:Y:S01]  /*6a80*/  UIADD3 UR8, UPT, UPT, -UR5, URZ, URZ ;  /* 0x000000ff05087290 */ /* 0x000fe2000fffe1ff */
[----:B------:R-:W-:Y:S02]  /*6a90*/  UMOV UR4, UR11 ;  /* 0x0000000b00047c82 */ /* 0x000fe40008000000 */
[----:B------:R-:W-:Y:S04]  /*6aa0*/  USHF.R.U32.HI UR4, URZ, UR43, UR4 ;  /* 0x0000002bff047299 */ /* 0x000fe80008011604 */
[----:B------:R-:W-:Y:S03]  /*6ab0*/  USEL UR11, UR6, UR4, !UP2 ;  /* 0x00000004060b7287 */ /* 0x000fe6000d000000 */
[----:B------:R-:W-:Y:S01]  /*6ac0*/  @!UP0 UMOV UR4, UR9 ;  /* 0x0000000900048c82 */ /* 0x000fe20008000000 */
[----:B------:R-:W-:Y:S02]  /*6ad0*/  UIADD3 UR10, UPT, UPT, -UR11, URZ, URZ ;  /* 0x000000ff0b0a7290 */ /* 0x000fe4000fffe1ff */
[----:B------:R-:W-:Y:S02]  /*6ae0*/  @!UP0 USHF.R.U32.HI UR4, URZ, UR43, UR4 ;  /* 0x0000002bff048299 */ /* 0x000fe40008011604 */
[----:B------:R-:W-:Y:S02]  /*6af0*/  UIMAD UR10, UR41, UR10, UR6 ;  /* 0x0000000a290a72a4 */ /* 0x000fe4000f8e0206 */
[----:B------:R-:W-:Y:S02]  /*6b00*/  @!UP0 USEL UR4, UR5, UR4, !UP2 ;  /* 0x0000000405048287 */ /* 0x000fe4000d000000 */
[----:B------:R-:W-:Y:S02]  /*6b10*/  UIADD3 UR9, UPT, UPT, -UR6, URZ, URZ ;  /* 0x000000ff06097290 */ /* 0x000fe4000fffe1ff */
[----:B------:R-:W-:Y:S02]  /*6b20*/  @!UP0 UIMAD UR10, UR7, UR10, UR4 ;  /* 0x0000000a070a82a4 */ /* 0x000fe4000f8e0204 */
[----:B------:R-:W-:Y:S02]  /*6b30*/  @!UP0 UIADD3 UR11, UPT, UPT, UR11, -UR4, URZ ;  /* 0x800000040b0b8290 */ /* 0x000fe4000fffe0ff */
[----:B------:R-:W-:Y:S02]  /*6b40*/  UIMAD UR7, UR44, UR8, UR39 ;  /* 0x000000082c0772a4 */ /* 0x000fe4000f8e0227 */
[----:B------:R-:W-:Y:S02]  /*6b50*/  @!UP0 UIMAD UR6, UR11, UR41, UR5 ;  /* 0x000000290b0682a4 */ /* 0x000fe4000f8e0205 */
[----:B------:R-:W-:Y:S01]  /*6b60*/  UIMAD UR4, UR62, UR9, UR38 ;  /* 0x000000093e0472a4 */ /* 0x000fe2000f8e0226 */
[----:B------:R-:W-:Y:S02]  /*6b70*/  @!UP0 UMOV UR5, UR10 ;  /* 0x0000000a00058c82 */ /* 0x000fe40008000000 */
[----:B------:R-:W-:Y:S02]  /*6b80*/  UIMAD UR39, UR5, UR44, UR7 ;  /* 0x0000002c052772a4 */ /* 0x000fe4000f8e0207 */
[----:B------:R-:W-:Y:S11]  /*6b90*/  UIMAD UR38, UR6, UR62, UR4 ;  /* 0x0000003e062672a4 */ /* 0x000ff6000f8e0204 */
[----:B------:R-:W-:Y:S01]  /*6ba0*/  @!UPT UIADD3 URZ, UPT, UPT, URZ, URZ, URZ ;  /* 0x000000fffffff290 */ /* 0x000fe2000fffe0ff */
.L_x_127:
[----:B------:R-:W-:Y:S01]  /*6bb0*/  UISETP.NE.AND UP0, UPT, UR40, 0x1, UPT ;  /* 0x000000012800788c */ /* 0x000fe2000bf05270 */
[----:B------:R-:W-:Y:S01]  /*6bc0*/  R2UR UR18, R231 ;  /* 0x00000000e71272ca */ /* 0x000fe200000e0000 */
[----:B------:R-:W-:Y:S01]  /*6bd0*/  UIADD3 UR51, UPT, UPT, UR16, 0x1, URZ ;  /* 0x0000000110337890 */ /* 0x000fe2000fffe0ff */
[----:B------:R-:W-:Y:S08]  /*6be0*/  R2UR UR11, R230 ;  /* 0x00000000e60b72ca */ /* 0x000ff000000e0000 */
[----:B------:R-:W1:Y:S01]  /*6bf0*/  @!UP0 LDCU.128 UR12, c[0x0][0xb10] ;  /* 0x00016200ff0c87ac */ /* 0x000e620008000c00 */
[----:B------:R-:W2:Y:S01]  /*6c00*/  @!UP0 LDCU UR5, c[0x0][0xb0c] ;  /* 0x00016180ff0587ac */ /* 0x000ea20008000800 */
[----:B------:R-:W3:Y:S01]  /*6c10*/  @!UP0 LDCU UR10, c[0x0][0xb20] ;  /* 0x00016400ff0a87ac */ /* 0x000ee20008000800 */
[----:B------:R-:W-:Y:S02]  /*6c20*/  UISETP.NE.U32.AND UP3, UPT, UR18, URZ, UPT ;  /* 0x000000ff1200728c */ /* 0x000fe4000bf65070 */
[----:B-1----:R-:W-:Y:S02]  /*6c30*/  UIMAD.WIDE.U32 UR8, UR39, UR12, URZ ;  /* 0x0000000c270872a5 */ /* 0x002fe4000f8e00ff */
[----:B------:R-:W-:Y:S02]  /*6c40*/  UIMAD.WIDE.U32 UR6, UR38, UR15, URZ ;  /* 0x0000000f260672a5 */ /* 0x000fe4000f8e00ff */
[----:B------:R-:W-:Y:S02]  /*6c50*/  @!UP0 UISETP.NE.AND UP1, UPT, UR14, 0x1, UPT ;  /* 0x000000010e00888c */ /* 0x000fe4000bf25270 */
[----:B------:R-:W-:Y:S02]  /*6c60*/  UISETP.NE.AND.EX UP3, UPT, UR11, URZ, UPT, UP3 ;  /* 0x000000ff0b00728c */ /* 0x000fe4000bf65330 */
[----:B--2---:R-:W-:Y:S01]  /*6c70*/  @!UP0 UISETP.NE.AND UP2, UPT, UR5, 0x1, UPT ;  /* 0x000000010500888c */ /* 0x004fe2000bf45270 */
[----:B------:R-:W-:Y:S01]  /*6c80*/  @!UP0 UMOV UR4, UR9 ;  /* 0x0000000900048c82 */ /* 0x000fe20008000000 */
[----:B------:R-:W-:Y:S01]  /*6c90*/  @!UP0 UMOV UR6, UR7 ;  /* 0x0000000700068c82 */ /* 0x000fe20008000000 */
[----:B------:R-:W-:Y:S02]  /*6ca0*/  @!UP0 USHF.R.U32.HI UR4, URZ, UR13, UR4 ;  /* 0x0000000dff048299 */ /* 0x000fe40008011604 */
[----:B---3--:R-:W-:Y:S02]  /*6cb0*/  @!UP0 USHF.R.U32.HI UR6, URZ, UR10, UR6 ;  /* 0x0000000aff068299 */ /* 0x008fe40008011606 */
[----:B------:R-:W-:Y:S02]  /*6cc0*/  @!UP0 USEL UR7, UR39, UR4, !UP2 ;  /* 0x0000000427078287 */ /* 0x000fe4000d000000 */
[----:B------:R-:W-:Y:S04]  /*6cd0*/  @!UP0 USEL UR6, UR38, UR6, !UP1 ;  /* 0x0000000626068287 */ /* 0x000fe8000c800000 */
[----:B------:R-:W-:Y:S02]  /*6ce0*/  @!UP0 UIADD3 UR4, UPT, UPT, -UR7, UR6, URZ ;  /* 0x0000000607048290 */ /* 0x000fe4000fffe1ff */
[----:B------:R-:W-:Y:S02]  /*6cf0*/  @!UP0 UIADD3 UR6, UPT, UPT, UR7, -UR6, URZ ;  /* 0x8000000607068290 */ /* 0x000fe4000fffe0ff */
[----:B------:R-:W-:Y:S02]  /*6d00*/  @!UP0 UIMAD UR39, UR4, UR5, UR39 ;  /* 0x00000005042782a4 */ /* 0x000fe4000f8e0227 */
[----:B------:R-:W-:Y:S01]  /*6d10*/  @!UP0 UIMAD UR38, UR6, UR14, UR38 ;  /* 0x0000000e062682a4 */ /* 0x000fe2000f8e0226 */
[----:B------:R-:W-:Y:S11]  /*6d20*/  BRA.U !UP3, `(.L_x_128) ;  /* 0x000000010b407547 */ /* 0x000ff6000b800000 */
[----:B------:R-:W-:Y:S01]  /*6d30*/  UISETP.NE.U32.AND UP0, UPT, UR58, URZ, UPT ;  /* 0x000000ff3a00728c */ /* 0x000fe2000bf05070 */
[----:B------:R-:W-:Y:S01]  /*6d40*/  R2UR UR6, R231 ;  /* 0x00000000e70672ca */ /* 0x000fe200000e0000 */
[----:B------:R-:W1:Y:S01]  /*6d50*/  LDCU.64 UR8, c[0x0][0x358] ;  /* 0x00006b00ff0877ac */ /* 0x000e620008000a00 */
[----:B------:R-:W-:Y:S01]  /*6d60*/  IMAD.MOV.U32 R226, RZ, RZ, 0x1 ;  /* 0x00000001ffe27424 */ /* 0x000fe200078e00ff */
[----:B------:R-:W-:Y:S06]  /*6d70*/  UISETP.NE.AND.EX UP0, UPT, UR59, URZ, UPT, UP0 ;  /* 0x000000ff3b00728c */ /* 0x000fec000bf05300 */
[----:B------:R-:W-:Y:S05]  /*6d80*/  PLOP3.LUT P0, PT, PT, PT, UP0, 0x80, 0x8 ;  /* 0x000000000008781c */ /* 0x000fea0003f0f008 */
[----:B------:R-:W2:Y:S01]  /*6d90*/  @UP0 LDCU.64 UR4, c[0x0][0x888] ;  /* 0x00011100ff0407ac */ /* 0x000ea20008000a00 */
[----:B------:R-:W-:Y:S04]  /*6da0*/  @UP0 UIMAD UR6, UR36, UR6, URZ ;  /* 0x00000006240602a4 */ /* 0x000fe8000f8e02ff */
[----:B--2---:R-:W-:Y:S06]  /*6db0*/  @UP0 UIMAD.WIDE UR4, UR6, 0x4, UR4 ;  /* 0x00000004060408a5 */ /* 0x004fec000f8e0204 */
[----:B------:R-:W-:Y:S02]  /*6dc0*/  IMAD.U32 R8, RZ, RZ, UR4 ;  /* 0x00000004ff087e24 */ /* 0x000fe4000f8e00ff */
[----:B------:R-:W-:Y:S05]  /*6dd0*/  IMAD.U32 R9, RZ, RZ, UR5 ;  /* 0x00000005ff097e24 */ /* 0x000fea000f8e00ff */
[----:B-1----:R-:W2:Y:S02]  /*6de0*/  @P0 LDG.E R0, desc[UR8][R8.64] ;  /* 0x0000000808000981 */ /* 0x002ea4000c1e1900 */
[----:B--2---:R-:W-:Y:S01]  /*6df0*/  @P0 R2UR UR45, R0 ;  /* 0x00000000002d02ca */ /* 0x004fe200000e0000 */
[----:B------:R-:W-:Y:S05]  /*6e00*/  IMAD.MOV.U32 R0, RZ, RZ, 0x1 ;  /* 0x00000001ff007424 */ /* 0x000fea00078e00ff */
[----:B------:R-:W-:Y:S08]  /*6e10*/  @!P0 PRMT R226, R0, 0x7610, R226 ;  /* 0x0000761000e28816 */ /* 0x000ff000000000e2 */
[----:B------:R-:W1:Y:S02]  /*6e20*/  @!UP0 LDCU UR45, c[0x0][0x880] ;  /* 0x00011000ff2d87ac */ /* 0x000e640008000800 */
.L_x_128:
[----:B------:R-:W-:Y:S01]  /*6e30*/  UISETP.NE.AND UP1, UPT, UR56, URZ, UPT ;  /* 0x000000ff3800728c */ /* 0x000fe2000bf25270 */
[----:B------:R-:W-:Y:S02]  /*6e40*/  R2UR UR5, R229 ;  /* 0x00000000e50572ca */ /* 0x000fe400000e0000 */
[----:B------:R-:W-:Y:S03]  /*6e50*/  R2UR UR4, R228 ;  /* 0x00000000e40472ca */ /* 0x000fe600000e0000 */
[----:B------:R-:W-:Y:S08]  /*6e60*/  PLOP3.LUT P2, PT, PT, PT, UP1, 0x80, 0x8 ;  /* 0x000000000008781c */ /* 0x000ff00003f4f018 */
[----:B------:R-:W-:Y:S04]  /*6e70*/  UISETP.NE.U32.AND UP0, UPT, UR5, URZ, UPT ;  /* 0x000000ff0500728c */ /* 0x000fe8000bf05070 */
[----:B------:R-:W-:Y:S09]  /*6e80*/  UISETP.NE.AND.EX UP0, UPT, UR4, URZ, UPT, UP0 ;  /* 0x000000ff0400728c */ /* 0x000ff2000bf05300 */
[----:B------:R-:W-:Y:S05]  /*6e90*/  BRA.U !UP0, `(.L_x_129) ;  /* 0x00000001083c7547 */ /* 0x000fea000b800000 */
[----:B------:R-:W2:Y:S01]  /*6ea0*/  LDCU.64 UR4, c[0x0][0x8a8] ;  /* 0x00011500ff0477ac */ /* 0x000ea20008000a00 */
[----:B------:R-:W-:Y:S01]  /*6eb0*/  R2UR UR6, R229 ;  /* 0x00000000e50672ca */ /* 0x000fe200000e0000 */
[----:B------:R-:W3:Y:S01]  /*6ec0*/  LDCU.64 UR8, c[0x0][0x358] ;  /* 0x00006b00ff0877ac */ /* 0x000ee20008000a00 */
[----:B--2---:R-:W-:Y:S04]  /*6ed0*/  UISETP.NE.U32.AND UP0, UPT, UR4, URZ, UPT ;  /* 0x000000ff0400728c */ /* 0x004fe8000bf05070 */
[----:B------:R-:W-:Y:S06]  /*6ee0*/  UISETP.NE.AND.EX UP0, UPT, UR5, URZ, UPT, UP0 ;  /* 0x000000ff0500728c */ /* 0x000fec000bf05300 */
[----:B------:R-:W-:Y:S05]  /*6ef0*/  PLOP3.LUT P0, PT, PT, PT, UP0, 0x80, 0x8 ;  /* 0x000000000008781c */ /* 0x000fea0003f0f008 */
[----:B------:R-:W2:Y:S01]  /*6f00*/  @UP0 LDCU.64 UR4, c[0x0][0x8a8] ;  /* 0x00011500ff0407ac */ /* 0x000ea20008000a00 */
[----:B------:R-:W-:Y:S04]  /*6f10*/  @UP0 UIMAD UR6, UR36, UR6, URZ ;  /* 0x00000006240602a4 */ /* 0x000fe8000f8e02ff */
[----:B--2---:R-:W-:Y:S06]  /*6f20*/  @UP0 UIMAD.WIDE UR4, UR6, 0x4, UR4 ;  /* 0x00000004060408a5 */ /* 0x004fec000f8e0204 */
[----:B------:R-:W-:Y:S02]  /*6f30*/  IMAD.U32 R8, RZ, RZ, UR4 ;  /* 0x00000004ff087e24 */ /* 0x000fe4000f8e00ff */
[----:B------:R-:W-:Y:S05]  /*6f40*/  IMAD.U32 R9, RZ, RZ, UR5 ;  /* 0x00000005ff097e24 */ /* 0x000fea000f8e00ff */
[----:B---3--:R-:W2:Y:S02]  /*6f50*/  @P0 LDG.E R0, desc[UR8][R8.64] ;  /* 0x0000000808000981 */ /* 0x008ea4000c1e1900 */
[----:B--2---:R-:W-:Y:S11]  /*6f60*/  @P0 R2UR UR37, R0 ;  /* 0x00000000002502ca */ /* 0x004ff600000e0000 */
[----:B------:R-:W-:Y:S03]  /*6f70*/  @!UPT UIADD3 URZ, UPT, UPT, URZ, URZ, URZ ;  /* 0x000000fffffff290 */ /* 0x000fe6000fffe0ff */
[----:B------:R-:W2:Y:S02]  /*6f80*/  @!UP0 LDCU UR37, c[0x0][0x8a0] ;  /* 0x00011400ff2587ac */ /* 0x000ea40008000800 */
.L_x_129:
[----:B------:R-:W-:Y:S01]  /*6f90*/  UISETP.NE.AND UP5, UPT, UR56, URZ, UPT ;  /* 0x000000ff3800728c */ /* 0x000fe2000bfa5270 */
[----:B-1----:R-:W-:Y:S01]  /*6fa0*/  @P2 FSETP.NEU.AND P1, PT, RZ, UR45, PT ;  /* 0x0000002dff002c0b */ /* 0x002fe2000bf2d000 */
[----:B------:R-:W-:Y:S01]  /*6fb0*/  UPLOP3.LUT UP2, UPT, UPT, UPT, UPT, 0x40, 0x4 ;  /* 0x000000000004789c */ /* 0x000fe20003f4e870 */
[----:B------:R-:W-:Y:S01]  /*6fc0*/  @P2 LOP3.LUT P0, RZ, R226, 0xff, RZ, 0xc0, !PT ;  /* 0x000000ffe2ff2812 */ /* 0x000fe2000780c0ff */
[----:B------:R-:W-:Y:S01]  /*6fd0*/  IMAD.U32 R3, RZ, RZ, UR52 ;  /* 0x00000034ff037e24 */ /* 0x000fe2000f8e00ff */
[----:B------:R-:W-:Y:S01]  /*6fe0*/  ULEA UR48, UR46, UR47, 0x3 ;  /* 0x0000002f2e307291 */ /* 0x000fe2000f8e18ff */
[----:B------:R-:W-:Y:S01]  /*6ff0*/  CS2R R222, SRZ ;  /* 0x0000000000de7805 */ /* 0x000fe2000001ff00 */
[----:B------:R-:W-:Y:S01]  /*7000*/  UISETP.NE.AND UP4, UPT, UR53, URZ, UPT ;  /* 0x000000ff3500728c */ /* 0x000fe2000bf85270 */
[----:B------:R-:W-:Y:S02]  /*7010*/  CS2R R220, SRZ ;  /* 0x0000000000dc7805 */ /* 0x000fe4000001ff00 */
[----:B------:R-:W-:Y:S02]  /*7020*/  CS2R R206, SRZ ;  /* 0x0000000000ce7805 */ /* 0x000fe4000001ff00 */
[----:B------:R-:W-:Y:S01]  /*7030*/  CS2R R204, SRZ ;  /* 0x0000000000cc7805 */ /* 0x000fe2000001ff00 */
[----:B------:R-:W1:Y:S01]  /*7040*/  @UP5 LDCU.64 UR4, c[0x0][0x888] ;  /* 0x00011100ff0457ac */ /* 0x000e620008000a00 */
[----:B------:R-:W-:Y:S02]  /*7050*/  CS2R R190, SRZ ;  /* 0x0000000000be7805 */ /* 0x000fe4000001ff00 */
[----:B------:R-:W-:Y:S02]  /*7060*/  CS2R R188, SRZ ;  /* 0x0000000000bc7805 */ /* 0x000fe4000001ff00 */
[----:B------:R-:W-:Y:S02]  /*7070*/  CS2R R174, SRZ ;  /* 0x0000000000ae7805 */ /* 0x000fe4000001ff00 */
[----:B------:R-:W-:Y:S02]  /*7080*/  CS2R R172, SRZ ;  /* 0x0000000000ac7805 */ /* 0x000fe4000001ff00 */
[----:B------:R-:W-:Y:S01]  /*7090*/  CS2R R158, SRZ ;  /* 0x00000000009e7805 */ /* 0x000fe2000001ff00 */
[----:B------:R-:W-:Y:S01]  /*70a0*/  @UP5 UPLOP3.LUT UP2, UPT, UPT, UPT, UP3, 0x80, 0x8 ;  /* 0x000000000008589c */ /* 0x000fe20003f4f030 */
[----:B------:R-:W-:Y:S02]  /*70b0*/  CS2R R156, SRZ ;  /* 0x00000000009c7805 */ /* 0x000fe4000001ff00 */
[----:B------:R-:W-:Y:S02]  /*70c0*/  CS2R R142, SRZ ;  /* 0x00000000008e7805 */ /* 0x000fe4000001ff00 */
[----:B------:R-:W-:Y:S02]  /*70d0*/  CS2R R140, SRZ ;  /* 0x00000000008c7805 */ /* 0x000fe4000001ff00 */
[----:B------:R-:W-:Y:S02]  /*70e0*/  CS2R R130, SRZ ;  /* 0x0000000000827805 */ /* 0x000fe4000001ff00 */
[----:B------:R-:W-:Y:S01]  /*70f0*/  CS2R R128, SRZ ;  /* 0x0000000000807805 */ /* 0x000fe2000001ff00 */
[----:B-1----:R-:W-:Y:S04]  /*7100*/  @UP5 UISETP.NE.U32.AND UP0, UPT, UR4, URZ, UPT ;  /* 0x000000ff0400528c */ /* 0x002fe8000bf05070 */
[----:B------:R-:W-:Y:S03]  /*7110*/  @UP5 UISETP.NE.AND.EX UP1, UPT, UR5, URZ, UPT, UP0 ;  /* 0x000000ff0500528c */ /* 0x000fe6000bf25300 */
[----:B------:R-:W-:Y:S01]  /*7120*/  @P2 VOTEU.ANY UP0, P1 ;  /* 0x0000000000ff2886 */ /* 0x000fe20000800100 */
[----:B------:R-:W-:Y:S01]  /*7130*/  @UP5 USEL UR4, URZ, 0xffffffff, UP0 ;  /* 0xffffffffff045887 */ /* 0x000fe20008000000 */
[----:B------:R-:W-:Y:S01]  /*7140*/  PLOP3.LUT P1, PT, PT, PT, UP4, 0x80, 0x8 ;  /* 0x000000000008781c */ /* 0x000fe20003f2f048 */
[----:B------:R-:W-:Y:S01]  /*7150*/  @UP5 USEL UR5, URZ, 0xffffffff, UP1 ;  /* 0xffffffffff055887 */ /* 0x000fe20008800000 */
[----:B------:R-:W-:Y:S01]  /*7160*/  @P2 VOTEU.ANY UP0, P0 ;  /* 0x0000000000ff2886 */ /* 0x000fe20000000100 */
[----:B------:R-:W-:Y:S02]  /*7170*/  PLOP3.LUT P0, PT, PT, PT, UP4, 0x80, 0x8 ;  /* 0x000000000008781c */ /* 0x000fe40003f0f048 */
[----:B------:R-:W-:Y:S04]  /*7180*/  @UP2 USEL UR4, UR5, UR4, !UP0 ;  /* 0x0000000405042287 */ /* 0x000fe8000c000000 */
[----:B------:R-:W-:Y:S04]  /*7190*/  @UP5 ULOP3.LUT UR4, UR4, 0x1, URZ, 0xc0, !UPT ;  /* 0x0000000104045892 */ /* 0x000fe8000f8ec0ff */
[----:B------:R-:W-:Y:S01]  /*71a0*/  UISETP.NE.U32.OR UP0, UPT, UR4, 0x1, !UP5 ;  /* 0x000000010400788c */ /* 0x000fe2000ef05470 */
[----:B------:R-:W-:Y:S02]  /*71b0*/  @P1 SHF.R.U32.HI R4, RZ, 0x10, R5 ;  /* 0x00000010ff041819 */ /* 0x000fe40000011605 */
[----:B------:R-:W-:Y:S02]  /*71c0*/  PLOP3.LUT P1, PT, PT, PT, PT, 0x8, 0x80 ;  /* 0x000000000080781c */ /* 0x000fe40003f2e170 */
[----:B------:R-:W-:Y:S02]  /*71d0*/  @P0 R2UR UR57, R4 ;  /* 0x00000000043902ca */ /* 0x000fe400000e0000 */
[----:B------:R-:W-:Y:S11]  /*71e0*/  PLOP3.LUT P2, PT, PT, PT, UP0, 0x80, 0x8 ;  /* 0x000000000008781c */ /* 0x000ff60003f4f008 */
[----:B------:R-:W-:Y:S02]  /*71f0*/  @!UPT UIADD3 URZ, UPT, UPT, URZ, URZ, URZ ;  /* 0x000000fffffff290 */ /* 0x000fe4000fffe0ff */
[----:B------:R-:W-:Y:S01]  /*7200*/  @P2 SHF.L.U32 R8, R3, 0x1f, RZ ;  /* 0x0000001f03082819 */ /* 0x000fe200000006ff */
[----:B------:R-:W-:Y:S03]  /*7210*/  IMAD.U32 R3, RZ, RZ, UR55 ;  /* 0x00000037ff037e24 */ /* 0x000fe6000f8e00ff */
[----:B------:R-:W1:Y:S02]  /*7220*/  @P2 SYNCS.PHASECHK.TRANS64.TRYWAIT P4, [UR47+0x220], R8 ;  /* 0x00022008ff0025a7 */ /* 0x000e64000808112f */
[----:B------:R-:W-:Y:S04]  /*7230*/  SHF.L.U32 R0, R3, 0x1f, RZ ;  /* 0x0000001f03007819 */ /* 0x000fe800000006ff */
[----:B------:R3:W4:Y:S01]  /*7240*/  SYNCS.PHASECHK.TRANS64.TRYWAIT P3, [UR48+0x260], R0 ;  /* 0x00026000ff0075a7 */ /* 0x0007220008061130 */
[----:B-1----:R-:W-:Y:S01]  /*7250*/  @P2 PLOP3.LUT P1, PT, P4, PT, PT, 0x8, 0x80 ;  /* 0x000000000080281c */ /* 0x002fe2000272e170 */
[----:B------:R-:W-:Y:S01]  /*7260*/  @!UPT UIADD3 URZ, UPT, UPT, URZ, URZ, URZ ;  /* 0x000000fffffff290 */ /* 0x000fe2000fffe0ff */
[----:B---3--:R-:W-:Y:S11]  /*7270*/  BRA.U !UP0, `(.L_x_130) ;  /* 0x0000000108d07547 */ /* 0x008ff6000b800000 */
[----:B------:R-:W-:Y:S02]  /*7280*/  FSETP.NEU.AND P2, PT, RZ, UR45, PT ;  /* 0x0000002dff007c0b */ /* 0x000fe4000bf4d000 */
[----:B------:R-:W-:Y:S01]  /*7290*/  LOP3.LUT P0, RZ, R226, 0xff, RZ, 0xc0, !PT ;  /* 0x000000ffe2ff7812 */ /* 0x000fe2000780c0ff */
[----:B------:R-:W-:Y:S01]  /*72a0*/  @!UPT UIADD3 URZ, UPT, UPT, URZ, URZ, URZ ;  /* 0x000000fffffff290 */ /* 0x000fe2000fffe0ff */
[----:B------:R-:W-:Y:S11]  /*72b0*/  @!P1 BRA `(.L_x_131) ;  /* 0x0000000000109947 */ /* 0x000ff60003800000 */
[----:B------:R-:W-:Y:S04]  /*72c0*/  MOV R3, UR52 ;  /* 0x0000003400037c02 */ /* 0x000fe80008000f00 */
[----:B------:R-:W-:Y:S04]  /*72d0*/  SHF.L.U32 R4, R3, 0x1f, RZ ;  /* 0x0000001f03047819 */ /* 0x000fe800000006ff */
[----:B------:R-:W1:Y:S02]  /*72e0*/  SYNCS.PHASECHK.TRANS64.TRYWAIT P1, [UR47+0x220], R4 ;  /* 0x00022004ff0075a7 */ /* 0x000e64000802112f */
[----:B-1----:R-:W-:Y:S05]  /*72f0*/  @!P1 BRA `(.L_x_132) ;  /* 0x0000004000ac9947 */ /* 0x002fea0003800000 */
.L_x_131:
[----:B------:R-:W-:Y:S01]  /*7300*/  UISETP.NE.U32.AND UP0, UPT, UR58, URZ, UPT ;  /* 0x000000ff3a00728c */ /* 0x000fe2000bf05070 */
[----:B------:R-:W-:Y:S01]  /*7310*/  CS2R R130, SRZ ;  /* 0x0000000000827805 */ /* 0x000fe2000001ff00 */
[----:B------:R-:W-:Y:S01]  /*7320*/  VOTEU.ANY UP1, P2 ;  /* 0x0000000000ff7886 */ /* 0x000fe20001020100 */
[----:B------:R-:W-:Y:S01]  /*7330*/  USEL UR4, URZ, 0xffffffff, UP1 ;  /* 0xffffffffff047887 */ /* 0x000fe20008800000 */
[----:B------:R-:W-:Y:S01]  /*7340*/  CS2R R128, SRZ ;  /* 0x0000000000807805 */ /* 0x000fe2000001ff00 */
[----:B------:R-:W-:Y:S01]  /*7350*/  UISETP.NE.AND.EX UP0, UPT, UR59, URZ, UPT, UP0 ;  /* 0x000000ff3b00728c */ /* 0x000fe2000bf05300 */
[----:B------:R-:W-:Y:S02]  /*7360*/  CS2R R142, SRZ ;  /* 0x00000000008e7805 */ /* 0x000fe4000001ff00 */
[----:B------:R-:W-:Y:S02]  /*7370*/  CS2R R140, SRZ ;  /* 0x00000000008c7805 */ /* 0x000fe4000001ff00 */
[----:B------:R-:W-:Y:S01]  /*7380*/  CS2R R158, SRZ ;  /* 0x00000000009e7805 */ /* 0x000fe2000001ff00 */
[----:B------:R-:W-:Y:S01]  /*7390*/  USEL UR5, URZ, 0xffffffff, UP0 ;  /* 0xffffffffff057887 */ /* 0x000fe20008000000 */
[----:B------:R-:W-:Y:S02]  /*73a0*/  CS2R R156, SRZ ;  /* 0x00000000009c7805 */ /* 0x000fe4000001ff00 */
[----:B------:R-:W-:Y:S01]  /*73b0*/  CS2R R174, SRZ ;  /* 0x0000000000ae7805 */ /* 0x000fe2000001ff00 */
[----:B------:R-:W-:Y:S01]  /*73c0*/  VOTEU.ANY UP0, P0 ;  /* 0x0000000000ff7886 */ /* 0x000fe20000000100 */
[----:B------:R-:W-:Y:S01]  /*73d0*/  @UP3 USEL UR4, UR5, UR4, !UP0 ;  /* 0x0000000405043287 */ /* 0x000fe2000c000000 */
[----:B------:R-:W-:Y:S02]  /*73e0*/  CS2R R172, SRZ ;  /* 0x0000000000ac7805 */ /* 0x000fe4000001ff00 */
[----:B------:R-:W-:Y:S02]  /*73f0*/  CS2R R190, SRZ ;  /* 0x0000000000be7805 */ /* 0x000fe4000001ff00 */
[----:B------:R-:W-:Y:S01]  /*7400*/  CS2R R188, SRZ ;  /* 0x0000000000bc7805 */ /* 0x000fe2000001ff00 */
[----:B------:R-:W-:Y:S01]  /*7410*/  ULOP3.LUT UR4, UR4, 0x1, URZ, 0xc0, !UPT ;  /* 0x0000000104047892 */ /* 0x000fe2000f8ec0ff */
[----:B------:R-:W-:Y:S02]  /*7420*/  CS2R R206, SRZ ;  /* 0x0000000000ce7805 */ /* 0x000fe4000001ff00 */
[----:B------:R-:W-:Y:S02]  /*7430*/  CS2R R204, SRZ ;  /* 0x0000000000cc7805 */ /* 0x000fe4000001ff00 */
[----:B------:R-:W-:Y:S01]  /*7440*/  CS2R R222, SRZ ;  /* 0x0000000000de7805 */ /* 0x000fe2000001ff00 */
[----:B------:R-:W-:Y:S01]  /*7450*/  UISETP.NE.U32.AND UP0, UPT, UR4, 0x1, UPT ;  /* 0x000000010400788c */ /* 0x000fe2000bf05070 */
[----:B------:R-:W-:Y:S01]  /*7460*/  CS2R R220, SRZ ;  /* 0x0000000000dc7805 */ /* 0x000fe2000001ff00 */
[----:B------:R-:W-:Y:S02]  /*7470*/  UIADD3 UR4, UPT, UPT, UR47, 0x228, URZ ;  /* 0x000002282f047890 */ /* 0x000fe4000fffe0ff */
[----:B------:R-:W-:Y:S02]  /*7480*/  ULOP3.LUT UR52, UR52, 0x1, URZ, 0x3c, !UPT ;  /* 0x0000000134347892 */ /* 0x000fe4000f8e3cff */
[----:B------:R-:W-:Y:S01]  /*7490*/  PLOP3.LUT P0, PT, PT, PT, UP0, 0x80, 0x8 ;  /* 0x000000000008781c */ /* 0x000fe20003f0f008 */
[----:B------:R-:W-:Y:S11]  /*74a0*/  UPRMT UR4, UR17, 0x654, UR4 ;  /* 0x0000065411047896 */ /* 0x000ff60008000004 */
[----:B------:R-:W-:Y:S01]  /*74b0*/  @!UPT UIADD3 URZ, UPT, UPT, URZ, URZ, URZ ;  /* 0x000000fffffff290 */ /* 0x000fe2000fffe0ff */
[----:B-1----:R-:W-:Y:S05]  /*74c0*/  @P0 IMAD.IADD R4, R225, 0x1, R234 ;  /* 0x00000001e1040824 */ /* 0x002fea00078e02ea */
[----:B------:R-:W-:Y:S05]  /*74d0*/  @P0 LEA R3, R4, UR47, 0x4 ;  /* 0x0000002f04030c11 */ /* 0x000fea000f8e20ff */
[----:B------:R1:W3:Y:S04]  /*74e0*/  @P0 LDS.128 R128, [R3+0x300] ;  /* 0x0003000003800984 */ /* 0x0002e80000000c00 */
[----:B------:R1:W1:Y:S04]  /*74f0*/  @P0 LDS.128 R140, [R3+0xb00] ;  /* 0x000b0000038c0984 */ /* 0x0002680000000c00 */
[----:B------:R1:W1:Y:S04]  /*7500*/  @P0 LDS.128 R156, [R3+0x1300] ;  /* 0x00130000039c0984 */ /* 0x0002680000000c00 */
[----:B------:R1:W1:Y:S04]  /*7510*/  @P0 LDS.128 R172, [R3+0x1b00] ;  /* 0x001b000003ac0984 */ /* 0x0002680000000c00 */
[----:B------:R1:W1:Y:S04]  /*7520*/  @P0 LDS.128 R188, [R3+0x2300] ;  /* 0x0023000003bc0984 */ /* 0x0002680000000c00 */
[----:B------:R1:W1:Y:S04]  /*7530*/  @P0 LDS.128 R204, [R3+0x2b00] ;  /* 0x002b000003cc0984 */ /* 0x0002680000000c00 */
[----:B------:R1:W1:Y:S01]  /*7540*/  @P0 LDS.128 R220, [R3+0x3300] ;  /* 0x0033000003dc0984 */ /* 0x0002620000000c00 */
[----:B------:R-:W-:Y:S01]  /*7550*/  @!PT LDS RZ, [RZ] ;  /* 0x00000000fffff984 */ /* 0x000fe20000000800 */
[----:B------:R-:W-:Y:S01]  /*7560*/  @!PT LDS RZ, [RZ] ;  /* 0x00000000fffff984 */ /* 0x000fe20000000800 */
[----:B------:R-:W-:Y:S01]  /*7570*/  @!PT LDS RZ, [RZ] ;  /* 0x00000000fffff984 */ /* 0x000fe20000000800 */
[----:B------:R-:W-:Y:S01]  /*7580*/  @!PT LDS RZ, [RZ] ;  /* 0x00000000fffff984 */ /* 0x000fe20000000800 */
[----:B------:R5:W-:Y:S06]  /*7590*/  MEMBAR.ALL.CTA ;  /* 0x0000000000007992 */ /* 0x000bec0000008000 */
[----:B-----5:R-:W5:Y:S02]  /*75a0*/  FENCE.VIEW.ASYNC.S ;  /* 0x00000000000073c6 */ /* 0x020f640000000000 */
[----:B-----5:R-:W-:Y:S01]  /*75b0*/  SYNCS.ARRIVE.TRANS64.RED.A1T0 RZ, [UR4], RZ ;  /* 0x000000ffffff79a7 */ /* 0x020fe20008100404 */
.L_x_130:
[----:B-1----:R-:W-:Y:S05]  /*75c0*/  MOV R3, UR46 ;  /* 0x0000002e00037c02 */ /* 0x002fea0008000f00 */
[----:B------:R-:W-:Y:S05]  /*75d0*/  IMAD R120, R3, 0x70, R2 ;  /* 0x0000007003787824 */ /* 0x000fea00078e0202 */
[----:B------:R-:W-:Y:S04]  /*75e0*/  SHF.R.U32.HI R4, RZ, 0x15, R120 ;  /* 0x00000015ff047819 */ /* 0x000fe80000011678 */
[----:B------:R-:W-:Y:S01]  /*75f0*/  LOP3.LUT P0, RZ, R4, 0x3, R227, 0x48, !PT ;  /* 0x0000000304ff7812 */ /* 0x000fe200078048e3 */
[----:B------:R-:W-:Y:S01]  /*7600*/  @!UPT UIADD3 URZ, UPT, UPT, URZ, URZ, URZ ;  /* 0x000000fffffff290 */ /* 0x000fe2000fffe0ff */
[----:B----4-:R-:W-:Y:S11]  /*7610*/  @P3 BRA `(.L_x_133) ;  /* 0x0000000000083947 */ /* 0x010ff60003800000 */
[----:B------:R-:W1:Y:S02]  /*7620*/  SYNCS.PHASECHK.TRANS64.TRYWAIT P1, [UR48+0x260], R0 ;  /* 0x00026000ff0075a7 */ /* 0x000e640008021130 */
[----:B-1----:R-:W-:Y:S05]  /*7630*/  @!P1 BRA `(.L_x_134) ;  /* 0x0000003c00f49947 */ /* 0x002fea0003800000 */
.L_x_133:
[----:B------:R-:W-:Y:S05]  /*7640*/  @!P0 BRA `(.L_x_135) ;  /* 0x0000000000408947 */ /* 0x000fea0003800000 */
[----:B------:R-:W4:Y:S01]  /*7650*/  LDCU.64 UR8, c[0x4][0x68] ;  /* 0x01000d00ff0877ac */ /* 0x000f220008000a00 */
[----:B------:R-:W-:Y:S01]  /*7660*/  MOV R15, 0x0 ;  /* 0x00000000000f7802 */ /* 0x000fe20000000f00 */
[----:B------:R-:W-:Y:S02]  /*7670*/  HFMA2 R12, -RZ, RZ, 0, 5.9604644775390625e-08 ;  /* 0x00000001ff0c7431 */ /* 0x000fe400000001ff */
[----:B------:R-:W-:Y:S02]  /*7680*/  IMAD.MOV.U32 R8, RZ, RZ, 0x192 ;  /* 0x00000192ff087424 */ /* 0x000fe400078e00ff */
[----:B------:R-:W-:Y:S01]  /*7690*/  IMAD.MOV.U32 R13, RZ, RZ, RZ ;  /* 0x000000ffff0d7224 */ /* 0x000fe200078e00ff */
[----:B------:R-:W5:Y:S01]  /*76a0*/  LDCU.64 UR6, c[0x4][0x70] ;  /* 0x01000e00ff0677ac */ /* 0x000f620008000a00 */
[----:B------:R-:W1:Y:S01]  /*76b0*/  LDC.64 R14, c[0x4][R15] ;  /* 0x010000000f0e7b82 */ /* 0x000e620000000a00 */
[----:B------:R-:W2:Y:S01]  /*76c0*/  LDCU.64 UR4, c[0x4][0x8] ;  /* 0x01000100ff0477ac */ /* 0x000ea20008000a00 */
[----:B----4-:R-:W-:Y:S01]  /*76d0*/  MOV R5, UR9 ;  /* 0x0000000900057c02 */ /* 0x010fe20008000f00 */
[----:B------:R-:W-:Y:S01]  /*76e0*/  IMAD.U32 R4, RZ, RZ, UR8 ;  /* 0x00000008ff047e24 */ /* 0x000fe2000f8e00ff */
[----:B-----5:R-:W-:Y:S01]  /*76f0*/  MOV R7, UR7 ;  /* 0x0000000700077c02 */ /* 0x020fe20008000f00 */
[----:B------:R-:W-:Y:S01]  /*7700*/  IMAD.U32 R6, RZ, RZ, UR6 ;  /* 0x00000006ff067e24 */ /* 0x000fe2000f8e00ff */
[----:B--2---:R-:W-:Y:S01]  /*7710*/  MOV R11, UR5 ;  /* 0x00000005000b7c02 */ /* 0x004fe20008000f00 */
[----:B------:R-:W-:Y:S02]  /*7720*/  IMAD.U32 R10, RZ, RZ, UR4 ;  /* 0x00000004ff0a7e24 */ /* 0x000fe4000f8e00ff */
[----:B------:R-:W-:Y:S07]  /*7730*/  LEPC R20, `(.L_x_135) ;  /* 0x000000001014794e */ /* 0x000fee0000000000 */
[----:B-1-3--:R-:W-:Y:S05]  /*7740*/  CALL.ABS.NOINC R14 ;  /* 0x000000000e007343 */ /* 0x00afea0003c00000 */
.L_x_135:
[----:B------:R-:W-:Y:S05]  /*7750*/  WARPSYNC.ALL ;  /* 0x0000000000007948 */ /* 0x000fea0003800000 */
[C---:B------:R-:W-:Y:S01]  /*7760*/  R2UR UR4, R120.reuse ;  /* 0x00000000780472ca */ /* 0x040fe200000e0000 */
[----:B-1----:R-:W-:Y:S05]  /*7770*/  VIADD R0, R120, 0x10 ;  /* 0x0000001078007836 */ /* 0x002fea0000000000 */
[----:B------:R-:W-:Y:S04]  /*7780*/  SHF.R.U32.HI R0, RZ, 0x15, R0 ;  /* 0x00000015ff007819 */ /* 0x000fe80000011600 */
[----:B------:R-:W-:Y:S03]  /*7790*/  LOP3.LUT P0, RZ, R0, 0x3, R227, 0x48, !PT ;  /* 0x0000000300ff7812 */ /* 0x000fe600078048e3 */
[----:B------:R-:W1:Y:S10]  /*77a0*/  LDTM.x16 R104, tmem[UR4] ;  /* 0x00000004006879ee */ /* 0x000e740008240000 */
[----:B-1----:R-:W-:Y:S05]  /*77b0*/  @!P0 BRA `(.L_x_136) ;  /* 0x0000000000408947 */ /* 0x002fea0003800000 */
[----:B------:R-:W1:Y:S01]  /*77c0*/  LDCU.64 UR8, c[0x4][0x68] ;  /* 0x01000d00ff0877ac */ /* 0x000e620008000a00 */
[----:B------:R-:W-:Y:S01]  /*77d0*/  MOV R15, 0x0 ;  /* 0x00000000000f7802 */ /* 0x000fe20000000f00 */
[----:B------:R-:W-:Y:S02]  /*77e0*/  HFMA2 R12, -RZ, RZ, 0, 5.9604644775390625e-08 ;  /* 0x00000001ff0c7431 */ /* 0x000fe400000001ff */
[----:B------:R-:W-:Y:S02]  /*77f0*/  IMAD.MOV.U32 R8, RZ, RZ, 0x192 ;  /* 0x00000192ff087424 */ /* 0x000fe400078e00ff */
[----:B------:R-:W-:Y:S01]  /*7800*/  IMAD.MOV.U32 R13, RZ, RZ, RZ ;  /* 0x000000ffff0d7224 */ /* 0x000fe200078e00ff */
[----:B------:R-:W4:Y:S01]  /*7810*/  LDCU.64 UR6, c[0x4][0x70] ;  /* 0x01000e00ff0677ac */ /* 0x000f220008000a00 */
[----:B------:R-:W2:Y:S01]  /*7820*/  LDC.64 R14, c[0x4][R15] ;  /* 0x010000000f0e7b82 */ /* 0x000ea20000000a00 */
[----:B------:R-:W5:Y:S01]  /*7830*/  LDCU.64 UR4, c[0x4][0x8] ;  /* 0x01000100ff0477ac */ /* 0x000f620008000a00 */
[----:B-1----:R-:W-:Y:S01]  /*7840*/  MOV R5, UR9 ;  /* 0x0000000900057c02 */ /* 0x002fe20008000f00 */
[----:B------:R-:W-:Y:S01]  /*7850*/  IMAD.U32 R4, RZ, RZ, UR8 ;  /* 0x00000008ff047e24 */ /* 0x000fe2000f8e00ff */
[----:B----4-:R-:W-:Y:S01]  /*7860*/  MOV R7, UR7 ;  /* 0x0000000700077c02 */ /* 0x010fe20008000f00 */
[----:B------:R-:W-:Y:S01]  /*7870*/  IMAD.U32 R6, RZ, RZ, UR6 ;  /* 0x00000006ff067e24 */ /* 0x000fe2000f8e00ff */
[----:B-----5:R-:W-:Y:S01]  /*7880*/  MOV R11, UR5 ;  /* 0x00000005000b7c02 */ /* 0x020fe20008000f00 */
[----:B------:R-:W-:Y:S02]  /*7890*/  IMAD.U32 R10, RZ, RZ, UR4 ;  /* 0x00000004ff0a7e24 */ /* 0x000fe4000f8e00ff */
[----:B------:R-:W-:Y:S07]  /*78a0*/  LEPC R20, `(.L_x_136) ;  /* 0x000000001014794e */ /* 0x000fee0000000000 */
[----:B--23--:R-:W-:Y:S05]  /*78b0*/  CALL.ABS.NOINC R14 ;  /* 0x000000000e007343 */ /* 0x00cfea0003c00000 */
.L_x_136:
[----:B------:R-:W-:Y:S05]  /*78c0*/  WARPSYNC.ALL ;  /* 0x0000000000007948 */ /* 0x000fea0003800000 */
[C---:B------:R-:W-:Y:S01]  /*78d0*/  R2UR UR4, R120.reuse ;  /* 0x00000000780472ca */ /* 0x040fe200000e0000 */
[----:B------:R-:W-:Y:S05]  /*78e0*/  VIADD R0, R120, 0x20 ;  /* 0x0000002078007836 */ /* 0x000fea0000000000 */
[----:B------:R-:W-:Y:S04]  /*78f0*/  SHF.R.U32.HI R0, RZ, 0x15, R0 ;  /* 0x00000015ff007819 */ /* 0x000fe80000011600 */
[----:B------:R-:W-:Y:S03]  /*7900*/  LOP3.LUT P0, RZ, R0, 0x3, R227, 0x48, !PT ;  /* 0x0000000300ff7812 */ /* 0x000fe600078048e3 */
[----:B------:R-:W1:Y:S10]  /*7910*/  LDTM.x16 R88, tmem[UR4+0x10] ;  /* 0x00001004005879ee */ /* 0x000e740008240000 */
        /* <DEDUP_REMOVED lines=17> */
.L_x_137:
        /* <DEDUP_REMOVED lines=23> */
.L_x_138:
        /* <DEDUP_REMOVED lines=23> */
.L_x_139:
        /* <DEDUP_REMOVED lines=23> */
.L_x_140:
        /* <DEDUP_REMOVED lines=23> */
.L_x_141:
[----:B------:R-:W-:Y:S01]  /*7ff0*/  ISETP.NE.AND P0, PT, R234, RZ, PT ;  /* 0x000000ffea00720c */ /* 0x000fe20003f05270 */
[----:B------:R-:W-:Y:S05]  /*8000*/  WARPSYNC.ALL ;  /* 0x0000000000007948 */ /* 0x000fea0003800000 */
[----:B------:R-:W-:Y:S01]  /*8010*/  R2UR UR4, R120 ;  /* 0x00000000780472ca */ /* 0x000fe200000e0000 */
[----:B--2---:R-:W-:Y:S01]  /*8020*/  FMUL R23, R93, UR37 ;  /* 0x000000255d177c20 */ /* 0x004fe20008400000 */
[-C--:B------:R-:W-:Y:S01]  /*8030*/  F2FP.F16.E4M3.UNPACK_B R6, R221.reuse ;  /* 0x000000ddff06723e */ /* 0x080fe200020006ff */
[----:B------:R-:W-:Y:S01]  /*8040*/  FMUL R3, R89, UR37 ;  /* 0x0000002559037c20 */ /* 0x000fe20008400000 */
[----:B------:R-:W-:Y:S01]  /*8050*/  F2FP.F16.E4M3.UNPACK_B R5, R221.H1 ;  /* 0x000000ddff05723e */ /* 0x000fe200030006ff */
[----:B------:R-:W-:Y:S01]  /*8060*/  FMUL R22, R92, UR37 ;  /* 0x000000255c167c20 */ /* 0x000fe20008400000 */
[----:B------:R-:W-:Y:S01]  /*8070*/  F2FP.F16.E4M3.UNPACK_B R4, R222 ;  /* 0x000000deff04723e */ /* 0x000fe200020006ff */
[--C-:B------:R-:W-:Y:S01]  /*8080*/  HADD2.F32 R215, -RZ, R6.reuse.H0_H0 ;  /* 0x20000006ffd77230 */ /* 0x100fe20000004100 */
[-C--:B------:R-:W-:Y:S01]  /*8090*/  F2FP.F16.E4M3.UNPACK_B R212, R220.reuse ;  /* 0x000000dcffd4723e */ /* 0x080fe200020006ff */
[----:B------:R-:W-:Y:S01]  /*80a0*/  HADD2.F32 R216, -RZ, R6.H1_H1 ;  /* 0x30000006ffd87230 */ /* 0x000fe20000004100 */
[----:B------:R-:W-:Y:S01]  /*80b0*/  F2FP.F16.E4M3.UNPACK_B R214, R220.H1 ;  /* 0x000000dcffd6723e */ /* 0x000fe200030006ff */
[--C-:B------:R-:W-:Y:S02]  /*80c0*/  HADD2.F32 R217, -RZ, R5.reuse.H0_H0 ;  /* 0x20000005ffd97230 */ /* 0x100fe40000004100 */
[----:B------:R-:W-:Y:S01]  /*80d0*/  FMUL R0, R88, UR37 ;  /* 0x0000002558007c20 */ /* 0x000fe20008400000 */
[----:B------:R-:W-:Y:S02]  /*80e0*/  HADD2.F32 R218, -RZ, R5.H1_H1 ;  /* 0x30000005ffda7230 */ /* 0x000fe40000004100 */
[----:B------:R-:W-:Y:S01]  /*80f0*/  FMUL R104, R104, UR37 ;  /* 0x0000002568687c20 */ /* 0x000fe20008400000 */
[--C-:B------:R-:W-:Y:S02]  /*8100*/  HADD2.F32 R219, -RZ, R4.reuse.H0_H0 ;  /* 0x20000004ffdb7230 */ /* 0x100fe40000004100 */
[----:B------:R-:W-:Y:S01]  /*8110*/  FMUL R88, R94, UR37 ;  /* 0x000000255e587c20 */ /* 0x000fe20008400000 */
[----:B------:R-:W-:Y:S02]  /*8120*/  HADD2.F32 R220, -RZ, R4.H1_H1 ;  /* 0x30000004ffdc7230 */ /* 0x000fe40000004100 */
[----:B------:R-:W-:Y:S01]  /*8130*/  FMUL R105, R105, UR37 ;  /* 0x0000002569697c20 */ /* 0x000fe20008400000 */
[-C--:B---3--:R-:W-:Y:S01]  /*8140*/  F2FP.F16.E4M3.UNPACK_B R125, R128.reuse ;  /* 0x00000080ff7d723e */ /* 0x088fe200020006ff */
[----:B------:R-:W1:Y:S01]  /*8150*/  LDTM.x16 R4, tmem[UR4+0x60] ;  /* 0x00006004000479ee */ /* 0x000e620008240000 */
[----:B------:R-:W-:Y:S01]  /*8160*/  NOP ;  /* 0x0000000000007918 */ /* 0x000fe20000000000 */
[----:B------:R-:W-:Y:S01]  /*8170*/  UIADD3 UR4, UPT, UPT, UR48, 0x280, URZ ;  /* 0x0000028030047890 */ /* 0x000fe2000fffe0ff */
[----:B------:R-:W-:Y:S01]  /*8180*/  FMUL R94, R100, UR37 ;  /* 0x00000025645e7c20 */ /* 0x000fe20008400000 */
[----:B------:R-:W-:Y:S01]  /*8190*/  FMUL R108, R108, UR37 ;  /* 0x000000256c6c7c20 */ /* 0x000fe20008400000 */
[----:B------:R-:W-:Y:S01]  /*81a0*/  F2FP.F16.E4M3.UNPACK_B R123, R128.H1 ;  /* 0x00000080ff7b723e */ /* 0x000fe200030006ff */
[----:B------:R-:W-:Y:S01]  /*81b0*/  ULOP3.LUT UR4, UR4, 0xfefffff8, URZ, 0xc0, !UPT ;  /* 0xfefffff804047892 */ /* 0x000fe2000f8ec0ff */
[----:B------:R-:W-:Y:S01]  /*81c0*/  FMUL R109, R109, UR37 ;  /* 0x000000256d6d7c20 */ /* 0x000fe20008400000 */
[----:B------:R-:W-:Y:S01]  /*81d0*/  FMUL R112, R112, UR37 ;  /* 0x0000002570707c20 */ /* 0x000fe20008400000 */
[-C--:B------:R-:W-:Y:S01]  /*81e0*/  F2FP.F16.E4M3.UNPACK_B R121, R129.reuse ;  /* 0x00000081ff79723e */ /* 0x080fe200020006ff */
[----:B------:R-:W-:Y:S01]  /*81f0*/  FMUL R113, R113, UR37 ;  /* 0x0000002571717c20 */ /* 0x000fe20008400000 */
[----:B------:R-:W-:Y:S01]  /*8200*/  FMUL R116, R116, UR37 ;  /* 0x0000002574747c20 */ /* 0x000fe20008400000 */
[----:B------:R-:W-:Y:S01]  /*8210*/  F2FP.F16.E4M3.UNPACK_B R122, R129.H1 ;  /* 0x00000081ff7a723e */ /* 0x000fe200030006ff */
[----:B------:R-:W-:Y:S02]  /*8220*/  HADD2.F32 R100, -RZ, R123.H1_H1 ;  /* 0x3000007bff647230 */ /* 0x000fe40000004100 */
[----:B------:R-:W-:Y:S01]  /*8230*/  FMUL R117, R117, UR37 ;  /* 0x0000002575757c20 */ /* 0x000fe20008400000 */
[----:B-1----:R-:W-:Y:S01]  /*8240*/  SYNCS.ARRIVE.TRANS64.RED.A1T0 RZ, [UR4], RZ ;  /* 0x000000ffffff79a7 */ /* 0x002fe20008100404 */
[----:B------:R-:W-:Y:S01]  /*8250*/  FMUL R72, R72, UR37 ;  /* 0x0000002548487c20 */ /* 0x000fe20008400000 */
[-C--:B------:R-:W-:Y:S01]  /*8260*/  F2FP.F16.E4M3.UNPACK_B R124, R130.reuse ;  /* 0x00000082ff7c723e */ /* 0x080fe200020006ff */
[--C-:B------:R-:W-:Y:S02]  /*8270*/  HADD2.F32 R211, -RZ, R212.reuse.H0_H0 ;  /* 0x200000d4ffd37230 */ /* 0x100fe40000004100 */
[----:B------:R-:W-:Y:S01]  /*8280*/  FMUL R73, R73, UR37 ;  /* 0x0000002549497c20 */ /* 0x000fe20008400000 */
[----:B------:R-:W-:Y:S01]  /*8290*/  FMUL R76, R76, UR37 ;  /* 0x000000254c4c7c20 */ /* 0x000fe20008400000 */
[----:B------:R-:W-:Y:S01]  /*82a0*/  F2FP.F16.E4M3.UNPACK_B R126, R130.H1 ;  /* 0x00000082ff7e723e */ /* 0x000fe200030006ff */
[----:B------:R-:W-:Y:S02]  /*82b0*/  HADD2.F32 R212, -RZ, R212.H1_H1 ;  /* 0x300000d4ffd47230 */ /* 0x000fe40000004100 */
[----:B------:R-:W-:Y:S01]  /*82c0*/  FMUL R77, R77, UR37 ;  /* 0x000000254d4d7c20 */ /* 0x000fe20008400000 */
[----:B------:R-:W-:Y:S01]  /*82d0*/  FMUL R80, R80, UR37 ;  /* 0x0000002550507c20 */ /* 0x000fe20008400000 */
[-C--:B------:R-:W-:Y:S01]  /*82e0*/  F2FP.F16.E4M3.UNPACK_B R128, R131.reuse ;  /* 0x00000083ff80723e */ /* 0x080fe200020006ff */
[----:B------:R-:W-:Y:S02]  /*82f0*/  HADD2.F32 R213, -RZ, R214.H0_H0 ;  /* 0x200000d6ffd57230 */ /* 0x000fe40000004100 */
[----:B------:R-:W-:Y:S01]  /*8300*/  FMUL R81, R81, UR37 ;  /* 0x0000002551517c20 */ /* 0x000fe20008400000 */
[----:B------:R-:W-:Y:S01]  /*8310*/  FMUL R84, R84, UR37 ;  /* 0x0000002554547c20 */ /* 0x000fe20008400000 */
[----:B------:R-:W-:Y:S01]  /*8320*/  F2FP.F16.E4M3.UNPACK_B R130, R131.H1 ;  /* 0x00000083ff82723e */ /* 0x000fe200030006ff */
[--C-:B------:R-:W-:Y:S02]  /*8330*/  HADD2.F32 R127, -RZ, R128.reuse.H0_H0 ;  /* 0x20000080ff7f7230 */ /* 0x100fe40000004100 */
[----:B------:R-:W-:Y:S01]  /*8340*/  FMUL R85, R85, UR37 ;  /* 0x0000002555557c20 */ /* 0x000fe20008400000 */
[----:B------:R-:W-:Y:S02]  /*8350*/  HADD2.F32 R128, -RZ, R128.H1_H1 ;  /* 0x30000080ff807230 */ /* 0x000fe40000004100 */
[----:B------:R-:W-:Y:S01]  /*8360*/  FMUL R56, R56, UR37 ;  /* 0x0000002538387c20 */ /* 0x000fe20008400000 */
[-C--:B------:R-:W-:Y:S01]  /*8370*/  F2FP.F16.E4M3.UNPACK_B R132, R140.reuse ;  /* 0x0000008cff84723e */ /* 0x080fe200020006ff */
[----:B------:R-:W-:Y:S01]  /*8380*/  FMUL R57, R57, UR37 ;  /* 0x0000002539397c20 */ /* 0x000fe20008400000 */
[----:B------:R-:W-:Y:S01]  /*8390*/  FMUL R60, R60, UR37 ;  /* 0x000000253c3c7c20 */ /* 0x000fe20008400000 */
[----:B------:R-:W-:Y:S01]  /*83a0*/  F2FP.F16.E4M3.UNPACK_B R134, R140.H1 ;  /* 0x0000008cff86723e */ /* 0x000fe200030006ff */
[----:B------:R-:W-:Y:S02]  /*83b0*/  HADD2.F32 R129, -RZ, R130.H0_H0 ;  /* 0x20000082ff817230 */ /* 0x000fe40000004100 */
[----:B------:R-:W-:Y:S01]  /*83c0*/  FMUL R61, R61, UR37 ;  /* 0x000000253d3d7c20 */ /* 0x000fe20008400000 */
[--C-:B------:R-:W-:Y:S02]  /*83d0*/  HADD2.F32 R131, -RZ, R132.reuse.H0_H0 ;  /* 0x20000084ff837230 */ /* 0x100fe40000004100 */
[----:B------:R-:W-:Y:S01]  /*83e0*/  FMUL R64, R64, UR37 ;  /* 0x0000002540407c20 */ /* 0x000fe20008400000 */
[-C--:B------:R-:W-:Y:S01]  /*83f0*/  F2FP.F16.E4M3.UNPACK_B R136, R141.reuse ;  /* 0x0000008dff88723e */ /* 0x080fe200020006ff */
[----:B------:R-:W-:Y:S02]  /*8400*/  HADD2.F32 R132, -RZ, R132.H1_H1 ;  /* 0x30000084ff847230 */ /* 0x000fe40000004100 */
        /* <DEDUP_REMOVED lines=42> */
[----:B------:R-:W-:Y:S02]  /*86b0*/  HADD2.F32 R214, -RZ, R214.H1_H1 ;  /* 0x300000d6ffd67230 */ /* 0x000fe40000004100 */
        /* <DEDUP_REMOVED lines=16> */
[--C-:B------:R-:W-:Y:S02]  /*87c0*/  HADD2.F32 R99, -RZ, R125.reuse.H0_H0 ;  /* 0x2000007dff637230 */ /* 0x100fe40000004100 */
[----:B------:R-:W-:Y:S01]  /*87d0*/  FMUL R89, R95, UR37 ;  /* 0x000000255f597c20 */ /* 0x000fe20008400000 */
[----:B------:R-:W-:Y:S01]  /*87e0*/  F2FP.F16.E4M3.UNPACK_B R166, R172.H1 ;  /* 0x000000acffa6723e */ /* 0x000fe200030006ff */
[----:B------:R-:W-:Y:S01]  /*87f0*/  FMUL R95, R101, UR37 ;  /* 0x00000025655f7c20 */ /* 0x000fe20008400000 */
[--C-:B------:R-:W-:Y:S02]  /*8800*/  HADD2.F32 R163, -RZ, R164.reuse.H0_H0 ;  /* 0x200000a4ffa37230 */ /* 0x100fe40000004100 */
[----:B------:R-:W-:Y:S01]  /*8810*/  FFMA R104, R99, UR45, R104 ;  /* 0x0000002d63687c23 */ /* 0x000fe20008000068 */
[-C--:B------:R-:W-:Y:S01]  /*8820*/  F2FP.F16.E4M3.UNPACK_B R168, R173.reuse ;  /* 0x000000adffa8723e */ /* 0x080fe200020006ff */
[----:B------:R-:W-:Y:S02]  /*8830*/  HADD2.F32 R164, -RZ, R164.H1_H1 ;  /* 0x300000a4ffa47230 */ /* 0x000fe40000004100 */
[----:B------:R-:W-:Y:S01]  /*8840*/  FMUL R92, R98, UR37 ;  /* 0x00000025625c7c20 */ /* 0x000fe20008400000 */
[----:B------:R-:W-:Y:S02]  /*8850*/  HADD2.F32 R98, -RZ, R125.H1_H1 ;  /* 0x3000007dff627230 */ /* 0x000fe40000004100 */
        /* <DEDUP_REMOVED lines=8> */
[----:B------:R-:W-:Y:S02]  /*88e0*/  HADD2.F32 R101, -RZ, R123.H0_H0 ;  /* 0x2000007bff657230 */ /* 0x000fe40000004100 */
[----:B------:R-:W-:Y:S01]  /*88f0*/  FMUL R90, R96, UR37 ;  /* 0x00000025605a7c20 */ /* 0x000fe20008400000 */
[----:B------:R-:W-:Y:S01]  /*8900*/  F2FP.F16.E4M3.UNPACK_B R174, R174.H1 ;  /* 0x000000aeffae723e */ /* 0x000fe200030006ff */
[--C-:B------:R-:W-:Y:S02]  /*8910*/  HADD2.F32 R123, -RZ, R124.reuse.H0_H0 ;  /* 0x2000007cff7b7230 */ /* 0x100fe40000004100 */
[----:B------:R-:W-:Y:S01]  /*8920*/  FMUL R106, R106, UR37 ;  /* 0x000000256a6a7c20 */ /* 0x000fe20008400000 */
[----:B------:R-:W-:Y:S02]  /*8930*/  HADD2.F32 R124, -RZ, R124.H1_H1 ;  /* 0x3000007cff7c7230 */ /* 0x000fe40000004100 */
[----:B------:R-:W-:Y:S01]  /*8940*/  FMUL R97, R103, UR37 ;  /* 0x0000002567617c20 */ /* 0x000fe20008400000 */
[-C--:B------:R-:W-:Y:S01]  /*8950*/  F2FP.F16.E4M3.UNPACK_B R176, R175.reuse ;  /* 0x000000afffb0723e */ /* 0x080fe200020006ff */
[--C-:B------:R-:W-:Y:S02]  /*8960*/  HADD2.F32 R103, -RZ, R121.reuse.H0_H0 ;  /* 0x20000079ff677230 */ /* 0x100fe40000004100 */
[----:B------:R-:W-:Y:S01]  /*8970*/  FFMA R106, R101, UR45, R106 ;  /* 0x0000002d656a7c23 */ /* 0x000fe2000800006a */
[--C-:B------:R-:W-:Y:S02]  /*8980*/  HADD2.F32 R171, -RZ, R172.reuse.H0_H0 ;  /* 0x200000acffab7230 */ /* 0x100fe40000004100 */
[----:B------:R-:W-:Y:S01]  /*8990*/  FMUL R107, R107, UR37 ;  /* 0x000000256b6b7c20 */ /* 0x000fe20008400000 */
[----:B------:R-:W-:Y:S01]  /*89a0*/  F2FP.F16.E4M3.UNPACK_B R178, R175.H1 ;  /* 0x000000afffb2723e */ /* 0x000fe200030006ff */
[----:B------:R-:W-:Y:S02]  /*89b0*/  HADD2.F32 R172, -RZ, R172.H1_H1 ;  /* 0x300000acffac7230 */ /* 0x000fe40000004100 */
[----:B------:R-:W-:Y:S01]  /*89c0*/  FMUL R96, R102, UR37 ;  /* 0x0000002566607c20 */ /* 0x000fe20008400000 */
[----:B------:R-:W-:Y:S02]  /*89d0*/  HADD2.F32 R102, -RZ, R121.H1_H1 ;  /* 0x30000079ff667230 */ /* 0x000fe40000004100 */
[----:B------:R-:W-:Y:S01]  /*89e0*/  FFMA R107, R100, UR45, R107 ;  /* 0x0000002d646b7c23 */ /* 0x000fe2000800006b */
[-C--:B------:R-:W-:Y:S01]  /*89f0*/  F2FP.F16.E4M3.UNPACK_B R180, R188.reuse ;  /* 0x000000bcffb4723e */ /* 0x080fe200020006ff */
[----:B------:R-:W-:Y:S02]  /*8a00*/  HADD2.F32 R121, -RZ, R122.H0_H0 ;  /* 0x2000007aff797230 */ /* 0x000fe40000004100 */
[----:B------:R-:W-:Y:S01]  /*8a10*/  FFMA R108, R103, UR45, R108 ;  /* 0x0000002d676c7c23 */ /* 0x000fe2000800006c */
[----:B------:R-:W-:Y:S01]  /*8a20*/  FFMA R109, R102, UR45, R109 ;  /* 0x0000002d666d7c23 */ /* 0x000fe2000800006d */
[----:B------:R-:W-:Y:S01]  /*8a30*/  F2FP.F16.E4M3.UNPACK_B R182, R188.H1 ;  /* 0x000000bcffb6723e */ /* 0x000fe200030006ff */
[--C-:B------:R-:W-:Y:S01]  /*8a40*/  HADD2.F32 R175, -RZ, R176.reuse.H0_H0 ;  /* 0x200000b0ffaf7230 */ /* 0x100fe20000004100 */
[----:B------:R-:W-:Y:S01]  /*8a50*/  F2FP.SATFINITE.E4M3.F32.PACK_AB_MERGE_C R106, R107, R106, RZ ;  /* 0x0000006a6b6a723e */ /* 0x000fe200048070ff */
[----:B------:R-:W-:Y:S02]  /*8a60*/  HADD2.F32 R176, -RZ, R176.H1_H1 ;  /* 0x300000b0ffb07230 */ /* 0x000fe40000004100 */
[----:B------:R-:W-:Y:S01]  /*8a70*/  FMUL R110, R110, UR37 ;  /* 0x000000256e6e7c20 */ /* 0x000fe20008400000 */
[----:B------:R-:W-:Y:S01]  /*8a80*/  HADD2.F32 R122, -RZ, R122.H1_H1 ;  /* 0x3000007aff7a7230 */ /* 0x000fe20000004100 */
[----:B------:R-:W-:Y:S01]  /*8a90*/  F2FP.SATFINITE.E4M3.F32.PACK_AB_MERGE_C R104, R105, R104, R106 ;  /* 0x000000686968723e */ /* 0x000fe2000480706a */
[--C-:B------:R-:W-:Y:S02]  /*8aa0*/  HADD2.F32 R179, -RZ, R180.reuse.H0_H0 ;  /* 0x200000b4ffb37230 */ /* 0x100fe40000004100 */
[----:B------:R-:W-:Y:S01]  /*8ab0*/  FFMA R110, R121, UR45, R110 ;  /* 0x0000002d796e7c23 */ /* 0x000fe2000800006e */
[----:B------:R-:W-:Y:S02]  /*8ac0*/  HADD2.F32 R180, -RZ, R180.H1_H1 ;  /* 0x300000b4ffb47230 */ /* 0x000fe40000004100 */
[----:B------:R-:W-:Y:S01]  /*8ad0*/  FMUL R111, R111, UR37 ;  /* 0x000000256f6f7c20 */ /* 0x000fe20008400000 */
[--C-:B------:R-:W-:Y:S02]  /*8ae0*/  HADD2.F32 R125, -RZ, R126.reuse.H0_H0 ;  /* 0x2000007eff7d7230 */ /* 0x100fe40000004100 */
[----:B------:R-:W-:Y:S01]  /*8af0*/  FMUL R114, R114, UR37 ;  /* 0x0000002572727c20 */ /* 0x000fe20008400000 */
[----:B------:R-:W-:Y:S02]  /*8b00*/  HADD2.F32 R126, -RZ, R126.H1_H1 ;  /* 0x3000007eff7e7230 */ /* 0x000fe40000004100 */
[----:B------:R-:W-:Y:S01]  /*8b10*/  FFMA R111, R122, UR45, R111 ;  /* 0x0000002d7a6f7c23 */ /* 0x000fe2000800006f */
[----:B------:R-:W-:Y:S01]  /*8b20*/  FFMA R112, R123, UR45, R112 ;  /* 0x0000002d7b707c23 */ /* 0x000fe20008000070 */
[-C--:B------:R-:W-:Y:S01]  /*8b30*/  F2FP.F16.E4M3.UNPACK_B R184, R189.reuse ;  /* 0x000000bdffb8723e */ /* 0x080fe200020006ff */
[----:B------:R-:W-:Y:S01]  /*8b40*/  FFMA R113, R124, UR45, R113 ;  /* 0x0000002d7c717c23 */ /* 0x000fe20008000071 */
[----:B------:R-:W-:Y:S01]  /*8b50*/  FFMA R114, R125, UR45, R114 ;  /* 0x0000002d7d727c23 */ /* 0x000fe20008000072 */
[----:B------:R-:W-:Y:S01]  /*8b60*/  F2FP.F16.E4M3.UNPACK_B R186, R189.H1 ;  /* 0x000000bdffba723e */ /* 0x000fe200030006ff */
[----:B------:R-:W-:Y:S01]  /*8b70*/  FMUL R115, R115, UR37 ;  /* 0x0000002573737c20 */ /* 0x000fe20008400000 */
[----:B------:R-:W-:Y:S01]  /*8b80*/  F2FP.SATFINITE.E4M3.F32.PACK_AB_MERGE_C R110, R111, R110, RZ ;  /* 0x0000006e6f6e723e */ /* 0x000fe200048070ff */
[----:B------:R-:W-:Y:S02]  /*8b90*/  HADD2.F32 R183, -RZ, R184.H0_H0 ;  /* 0x200000b8ffb77230 */ /* 0x000fe40000004100 */
[----:B------:R-:W-:Y:S01]  /*8ba0*/  FMUL R118, R118, UR37 ;  /* 0x0000002576767c20 */ /* 0x000fe20008400000 */
[----:B------:R-:W-:Y:S01]  /*8bb0*/  HADD2.F32 R130, -RZ, R130.H1_H1 ;  /* 0x30000082ff827230 */ /* 0x000fe20000004100 */
[----:B------:R-:W-:Y:S01]  /*8bc0*/  F2FP.SATFINITE.E4M3.F32.PACK_AB_MERGE_C R105, R109, R108, R110 ;  /* 0x0000006c6d69723e */ /* 0x000fe2000480706e */
[----:B------:R-:W-:Y:S01]  /*8bd0*/  FFMA R115, R126, UR45, R115 ;  /* 0x0000002d7e737c23 */ /* 0x000fe20008000073 */
[----:B------:R-:W-:Y:S01]  /*8be0*/  FFMA R116, R127, UR45, R116 ;  /* 0x0000002d7f747c23 */ /* 0x000fe20008000074 */
[----:B------:R-:W-:Y:S01]  /*8bf0*/  FFMA R117, R128, UR45, R117 ;  /* 0x0000002d80757c23 */ /* 0x000fe20008000075 */
[----:B------:R-:W-:Y:S01]  /*8c00*/  FFMA R118, R129, UR45, R118 ;  /* 0x0000002d81767c23 */ /* 0x000fe20008000076 */
[----:B------:R-:W-:Y:S01]  /*8c10*/  F2FP.F16.E4M3.UNPACK_B R188, R190 ;  /* 0x000000beffbc723e */ /* 0x000fe200020006ff */
[----:B------:R-:W-:Y:S01]  /*8c20*/  HADD2.F32 R184, -RZ, R184.H1_H1 ;  /* 0x300000b8ffb87230 */ /* 0x000fe20000004100 */
[----:B------:R-:W-:Y:S01]  /*8c30*/  F2FP.SATFINITE.E4M3.F32.PACK_AB_MERGE_C R106, R115, R114, RZ ;  /* 0x00000072736a723e */ /* 0x000fe200048070ff */
[----:B------:R-:W-:Y:S01]  /*8c40*/  FMUL R119, R119, UR37 ;  /* 0x0000002577777c20 */ /* 0x000fe20008400000 */
[--C-:B------:R-:W-:Y:S02]  /*8c50*/  HADD2.F32 R133, -RZ, R134.reuse.H0_H0 ;  /* 0x20000086ff857230 */ /* 0x100fe40000004100 */
[----:B------:R-:W-:Y:S01]  /*8c60*/  FMUL R74, R74, UR37 ;  /* 0x000000254a4a7c20 */ /* 0x000fe20008400000 */
[----:B------:R-:W-:Y:S01]  /*8c70*/  HADD2.F32 R134, -RZ, R134.H1_H1 ;  /* 0x30000086ff867230 */ /* 0x000fe20000004100 */
[----:B------:R-:W-:Y:S01]  /*8c80*/  F2FP.SATFINITE.E4M3.F32.PACK_AB_MERGE_C R106, R113, R112, R106 ;  /* 0x00000070716a723e */ /* 0x000fe2000480706a */
[----:B------:R-:W-:Y:S01]  /*8c90*/  FFMA R119, R130, UR45, R119 ;  /* 0x0000002d82777c23 */ /* 0x000fe20008000077 */
[----:B------:R-:W-:Y:S01]  /*8ca0*/  FFMA R0, R131, UR45, R0 ;  /* 0x0000002d83007c23 */ /* 0x000fe20008000000 */
[----:B------:R-:W-:Y:S01]  /*8cb0*/  FFMA R3, R132, UR45, R3 ;  /* 0x0000002d84037c23 */ /* 0x000fe20008000003 */
[----:B------:R-:W-:Y:S01]  /*8cc0*/  FFMA R20, R133, UR45, R20 ;  /* 0x0000002d85147c23 */ /* 0x000fe20008000014 */
[----:B------:R-:W-:Y:S01]  /*8cd0*/  F2FP.F16.E4M3.UNPACK_B R190, R190.H1 ;  /* 0x000000beffbe723e */ /* 0x000fe200030006ff */
[----:B------:R-:W-:Y:S01]  /*8ce0*/  HADD2.F32 R138, -RZ, R138.H1_H1 ;  /* 0x3000008aff8a7230 */ /* 0x000fe20000004100 */
[----:B------:R-:W-:Y:S01]  /*8cf0*/  F2FP.SATFINITE.E4M3.F32.PACK_AB_MERGE_C R107, R119, R118, RZ ;  /* 0x00000076776b723e */ /* 0x000fe200048070ff */
[----:B------:R-:W-:Y:S01]  /*8d00*/  FFMA R21, R134, UR45, R21 ;  /* 0x0000002d86157c23 */ /* 0x000fe20008000015 */
[----:B------:R-:W-:Y:S01]  /*8d10*/  FFMA R22, R135, UR45, R22 ;  /* 0x0000002d87167c23 */ /* 0x000fe20008000016 */
[----:B------:R-:W-:Y:S01]  /*8d20*/  FFMA R23, R136, UR45, R23 ;  /* 0x0000002d88177c23 */ /* 0x000fe20008000017 */
[--C-:B------:R-:W-:Y:S01]  /*8d30*/  HADD2.F32 R141, -RZ, R142.reuse.H0_H0 ;  /* 0x2000008eff8d7230 */ /* 0x100fe20000004100 */
[----:B------:R-:W-:Y:S01]  /*8d40*/  F2FP.SATFINITE.E4M3.F32.PACK_AB_MERGE_C R107, R117, R116, R107 ;  /* 0x00000074756b723e */ /* 0x000fe2000480706b */
[----:B------:R-:W-:Y:S01]  /*8d50*/  FFMA R88, R137, UR45, R88 ;  /* 0x0000002d89587c23 */ /* 0x000fe20008000058 */
[----:B------:R-:W-:Y:S01]  /*8d60*/  HADD2.F32 R142, -RZ, R142.H1_H1 ;  /* 0x3000008eff8e7230 */ /* 0x000fe20000004100 */
[----:B------:R-:W-:Y:S01]  /*8d70*/  F2FP.SATFINITE.E4M3.F32.PACK_AB_MERGE_C R20, R21, R20, RZ ;  /* 0x000000141514723e */ /* 0x000fe200048070ff */
[----:B------:R-:W-:Y:S01]  /*8d80*/  FFMA R89, R138, UR45, R89 ;  /* 0x0000002d8a597c23 */ /* 0x000fe20008000059 */
[----:B------:R-:W-:Y:S01]  /*8d90*/  FFMA R90, R139, UR45, R90 ;  /* 0x0000002d8b5a7c23 */ /* 0x000fe2000800005a */
[----:B------:R-:W-:Y:S01]  /*8da0*/  FFMA R91, R140, UR45, R91 ;  /* 0x0000002d8c5b7c23 */ /* 0x000fe2000800005b */
[--C-:B------:R-:W-:Y:S02]  /*8db0*/  HADD2.F32 R145, -RZ, R146.reuse.H0_H0 ;  /* 0x20000092ff917230 */ /* 0x100fe40000004100 */
[----:B------:R-:W-:Y:S01]  /*8dc0*/  FFMA R92, R141, UR45, R92 ;  /* 0x0000002d8d5c7c23 */ /* 0x000fe2000800005c */
[-C--:B------:R-:W-:Y:S01]  /*8dd0*/  F2FP.F16.E4M3.UNPACK_B R192, R191.reuse ;  /* 0x000000bfffc0723e */ /* 0x080fe200020006ff */
[----:B------:R-:W-:Y:S01]  /*8de0*/  HADD2.F32 R146, -RZ, R146.H1_H1 ;  /* 0x30000092ff927230 */ /* 0x000fe20000004100 */
[----:B------:R-:W-:Y:S01]  /*8df0*/  F2FP.SATFINITE.E4M3.F32.PACK_AB_MERGE_C R89, R89, R88, RZ ;  /* 0x000000585959723e */ /* 0x000fe200048070ff */
[----:B------:R-:W-:Y:S01]  /*8e00*/  FFMA R93, R142, UR45, R93 ;  /* 0x0000002d8e5d7c23 */ /* 0x000fe2000800005d */
[----:B------:R-:W-:Y:S01]  /*8e10*/  F2FP.SATFINITE.E4M3.F32.PACK_AB_MERGE_C R88, R3, R0, R20 ;  /* 0x000000000358723e */ /* 0x000fe20004807014 */
[----:B------:R-:W-:Y:S01]  /*8e20*/  FFMA R94, R143, UR45, R94 ;  /* 0x0000002d8f5e7c23 */ /* 0x000fe2000800005e */
[----:B------:R-:W-:Y:S01]  /*8e30*/  F2FP.SATFINITE.E4M3.F32.PACK_AB_MERGE_C R89, R23, R22, R89 ;  /* 0x000000161759723e */ /* 0x000fe20004807059 */
[----:B------:R-:W-:Y:S01]  /*8e40*/  FFMA R95, R144, UR45, R95 ;  /* 0x0000002d905f7c23 */ /* 0x000fe2000800005f */
[--C-:B------:R-:W-:Y:S01]  /*8e50*/  HADD2.F32 R149, -RZ, R150.reuse.H0_H0 ;  /* 0x20000096ff957230 */ /* 0x100fe20000004100 */
[----:B------:R-:W-:Y:S01]  /*8e60*/  F2FP.SATFINITE.E4M3.F32.PACK_AB_MERGE_C R92, R93, R92, RZ ;  /* 0x0000005c5d5c723e */ /* 0x000fe200048070ff */
[----:B------:R-:W-:Y:S01]  /*8e70*/  FFMA R96, R145, UR45, R96 ;  /* 0x0000002d91607c23 */ /* 0x000fe20008000060 */
[----:B------:R-:W-:Y:S01]  /*8e80*/  HADD2.F32 R150, -RZ, R150.H1_H1 ;  /* 0x30000096ff967230 */ /* 0x000fe20000004100 */
[----:B------:R-:W-:Y:S01]  /*8e90*/  IADD3 R3, PT, PT, R225, R234, RZ ;  /* 0x000000eae1037210 */ /* 0x000fe20007ffe0ff */
[----:B------:R-:W-:Y:S01]  /*8ea0*/  FFMA R97, R146, UR45, R97 ;  /* 0x0000002d92617c23 */ /* 0x000fe20008000061 */
[----:B------:R-:W-:Y:S01]  /*8eb0*/  F2FP.SATFINITE.E4M3.F32.PACK_AB_MERGE_C R90, R91, R90, R92 ;  /* 0x0000005a5b5a723e */ /* 0x000fe2000480705c */
[----:B------:R-:W-:Y:S01]  /*8ec0*/  FFMA R72, R147, UR45, R72 ;  /* 0x0000002d93487c23 */ /* 0x000fe20008000048 */
[----:B------:R-:W-:Y:S01]  /*8ed0*/  LEA R0, R3, UR47, 0x4 ;  /* 0x0000002f03007c11 */ /* 0x000fe2000f8e20ff */
[----:B------:R-:W-:Y:S01]  /*8ee0*/  FFMA R73, R148, UR45, R73 ;  /* 0x0000002d94497c23 */ /* 0x000fe20008000049 */
[----:B------:R-:W-:Y:S01]  /*8ef0*/  F2FP.SATFINITE.E4M3.F32.PACK_AB_MERGE_C R91, R97, R96, RZ ;  /* 0x00000060615b723e */ /* 0x000fe200048070ff */
[----:B------:R-:W-:Y:S01]  /*8f00*/  FFMA R74, R149, UR45, R74 ;  /* 0x0000002d954a7c23 */ /* 0x000fe2000800004a */
[--C-:B------:R-:W-:Y:S01]  /*8f10*/  HADD2.F32 R187, -RZ, R188.reuse.H0_H0 ;  /* 0x200000bcffbb7230 */ /* 0x100fe20000004100 */
[----:B------:R1:W-:Y:S01]  /*8f20*/  STS.128 [R0+0x3b00], R104 ;  /* 0x003b006800007388 */ /* 0x0003e20000000c00 */
[----:B------:R-:W-:Y:S01]  /*8f30*/  F2FP.SATFINITE.E4M3.F32.PACK_AB_MERGE_C R91, R95, R94, R91 ;  /* 0x0000005e5f5b723e */ /* 0x000fe2000480705b */
[----:B------:R-:W-:Y:S02]  /*8f40*/  HADD2.F32 R188, -RZ, R188.H1_H1 ;  /* 0x300000bcffbc7230 */ /* 0x000fe40000004100 */
[----:B------:R-:W-:Y:S01]  /*8f50*/  FMUL R75, R75, UR37 ;  /* 0x000000254b4b7c20 */ /* 0x000fe20008400000 */
[--C-:B------:R-:W-:Y:S02]  /*8f60*/  HADD2.F32 R153, -RZ, R154.reuse.H0_H0 ;  /* 0x2000009aff997230 */ /* 0x100fe40000004100 */
[----:B------:R-:W-:Y:S01]  /*8f70*/  FMUL R78, R78, UR37 ;  /* 0x000000254e4e7c20 */ /* 0x000fe20008400000 */
[----:B------:R-:W-:Y:S02]  /*8f80*/  HADD2.F32 R154, -RZ, R154.H1_H1 ;  /* 0x3000009aff9a7230 */ /* 0x000fe40000004100 */
[----:B------:R-:W-:Y:S01]  /*8f90*/  FFMA R75, R150, UR45, R75 ;  /* 0x0000002d964b7c23 */ /* 0x000fe2000800004b */
[----:B------:R1:W-:Y:S01]  /*8fa0*/  STS.128 [R0+0x4300], R88 ;  /* 0x0043005800007388 */ /* 0x0003e20000000c00 */
[----:B------:R-:W-:Y:S01]  /*8fb0*/  FFMA R76, R151, UR45, R76 ;  /* 0x0000002d974c7c23 */ /* 0x000fe2000800004c */
[----:B------:R-:W-:Y:S01]  /*8fc0*/  FFMA R77, R152, UR45, R77 ;  /* 0x0000002d984d7c23 */ /* 0x000fe2000800004d */
[----:B------:R-:W-:Y:S01]  /*8fd0*/  FFMA R78, R153, UR45, R78 ;  /* 0x0000002d994e7c23 */ /* 0x000fe2000800004e */
        /* <DEDUP_REMOVED lines=10> */
[----:B------:R-:W-:Y:S01]  /*9080*/  FMUL R83, R83, UR37 ;  /* 0x0000002553537c20 */ /* 0x000fe20008400000 */
[--C-:B------:R-:W-:Y:S01]  /*9090*/  HADD2.F32 R161, -RZ, R162.reuse.H0_H0 ;  /* 0x200000a2ffa17230 */ /* 0x100fe20000004100 */
[----:B------:R-:W-:Y:S01]  /*90a0*/  F2FP.SATFINITE.E4M3.F32.PACK_AB_MERGE_C R73, R79, R78, RZ ;  /* 0x0000004e4f49723e */ /* 0x000fe200048070ff */
[----:B------:R-:W-:Y:S01]  /*90b0*/  FMUL R86, R86, UR37 ;  /* 0x0000002556567c20 */ /* 0x000fe20008400000 */
[----:B------:R-:W-:Y:S02]  /*90c0*/  HADD2.F32 R162, -RZ, R162.H1_H1 ;  /* 0x300000a2ffa27230 */ /* 0x000fe40000004100 */
[----:B------:R-:W-:Y:S01]  /*90d0*/  FFMA R83, R158, UR45, R83 ;  /* 0x0000002d9e537c23 */ /* 0x000fe20008000053 */
[----:B------:R-:W-:Y:S01]  /*90e0*/  F2FP.SATFINITE.E4M3.F32.PACK_AB_MERGE_C R73, R77, R76, R73 ;  /* 0x0000004c4d49723e */ /* 0x000fe20004807049 */
        /* <DEDUP_REMOVED lines=14> */
[--C-:B------:R-:W-:Y:S01]  /*91d0*/  HADD2.F32 R191, -RZ, R192.reuse.H0_H0 ;  /* 0x200000c0ffbf7230 */ /* 0x100fe20000004100 */
[----:B------:R-:W-:Y:S01]  /*91e0*/  F2FP.SATFINITE.E4M3.F32.PACK_AB_MERGE_C R75, R87, R86, RZ ;  /* 0x00000056574b723e */ /* 0x000fe200048070ff */
[----:B------:R-:W-:Y:S02]  /*91f0*/  HADD2.F32 R192, -RZ, R192.H1_H1 ;  /* 0x300000c0ffc07230 */ /* 0x000fe40000004100 */
[----:B------:R-:W-:Y:S01]  /*9200*/  FMUL R59, R59, UR37 ;  /* 0x000000253b3b7c20 */ /* 0x000fe20008400000 */
[--C-:B------:R-:W-:Y:S01]  /*9210*/  HADD2.F32 R169, -RZ, R170.reuse.H0_H0 ;  /* 0x200000aaffa97230 */ /* 0x100fe20000004100 */
[----:B------:R-:W-:Y:S01]  /*9220*/  F2FP.SATFINITE.E4M3.F32.PACK_AB_MERGE_C R75, R85, R84, R75 ;  /* 0x00000054554b723e */ /* 0x000fe2000480704b */
[----:B------:R-:W-:Y:S01]  /*9230*/  FMUL R62, R62, UR37 ;  /* 0x000000253e3e7c20 */ /* 0x000fe20008400000 */
[----:B------:R-:W-:Y:S02]  /*9240*/  HADD2.F32 R170, -RZ, R170.H1_H1 ;  /* 0x300000aaffaa7230 */ /* 0x000fe40000004100 */
[----:B------:R-:W-:Y:S01]  /*9250*/  FFMA R59, R166, UR45, R59 ;  /* 0x0000002da63b7c23 */ /* 0x000fe2000800003b */
[----:B------:R-:W-:Y:S01]  /*9260*/  FFMA R60, R167, UR45, R60 ;  /* 0x0000002da73c7c23 */ /* 0x000fe2000800003c */
[----:B------:R1:W-:Y:S01]  /*9270*/  STS.128 [R0+0x4b00], R72 ;  /* 0x004b004800007388 */ /* 0x0003e20000000c00 */
[----:B------:R-:W-:Y:S01]  /*9280*/  FFMA R61, R168, UR45, R61 ;  /* 0x0000002da83d7c23 */ /* 0x000fe2000800003d */
[----:B------:R-:W-:Y:S01]  /*9290*/  FFMA R62, R169, UR45, R62 ;  /* 0x0000002da93e7c23 */ /* 0x000fe2000800003e */
[----:B------:R-:W-:Y:S01]  /*92a0*/  F2FP.F16.E4M3.UNPACK_B R196, R204 ;  /* 0x000000ccffc4723e */ /* 0x000fe200020006ff */
        /* <DEDUP_REMOVED lines=21> */
[----:B------:R-:W-:Y:S01]  /*9400*/  FFMA R69, R176, UR45, R69 ;  /* 0x0000002db0457c23 */ /* 0x000fe20008000045 */
[----:B------:R-:W-:Y:S01]  /*9410*/  FFMA R70, R177, UR45, R70 ;  /* 0x0000002db1467c23 */ /* 0x000fe20008000046 */
[-C--:B------:R-:W-:Y:S01]  /*9420*/  F2FP.F16.E4M3.UNPACK_B R200, R205.reuse ;  /* 0x000000cdffc8723e */ /* 0x080fe200020006ff */
        /* <DEDUP_REMOVED lines=73> */
[----:B------:R-:W-:Y:S01]  /*98c0*/  F2FP.F16.E4M3.UNPACK_B R222, R222.H1 ;  /* 0x000000deffde723e */ /* 0x000fe200030006ff */
        /* <DEDUP_REMOVED lines=19> */
[----:B------:R-:W-:Y:S01]  /*9a00*/  FMUL R39, R39, UR37 ;  /* 0x0000002527277c20 */ /* 0x000fe20008400000 */
[----:B------:R-:W-:Y:S01]  /*9a10*/  FFMA R37, R208, UR45, R37 ;  /* 0x0000002dd0257c23 */ /* 0x000fe20008000025 */
[----:B------:R-:W-:Y:S01]  /*9a20*/  FFMA R38, R209, UR45, R38 ;  /* 0x0000002dd1267c23 */ /* 0x000fe20008000026 */
[----:B------:R-:W-:Y:S01]  /*9a30*/  FMUL R6, R6, UR37 ;  /* 0x0000002506067c20 */ /* 0x000fe20008400000 */
[----:B------:R-:W-:Y:S01]  /*9a40*/  FFMA R39, R210, UR45, R39 ;  /* 0x0000002dd2277c23 */ /* 0x000fe20008000027 */
[----:B------:R-:W-:Y:S01]  /*9a50*/  FFMA R4, R211, UR45, R4 ;  /* 0x0000002dd3047c23 */ /* 0x000fe20008000004 */
[----:B------:R-:W-:Y:S01]  /*9a60*/  FFMA R5, R212, UR45, R5 ;  /* 0x0000002dd4057c23 */ /* 0x000fe20008000005 */
[----:B------:R-:W-:Y:S01]  /*9a70*/  FFMA R6, R213, UR45, R6 ;  /* 0x0000002dd5067c23 */ /* 0x000fe20008000006 */
[----:B------:R-:W-:Y:S01]  /*9a80*/  FMUL R10, R10, UR37 ;  /* 0x000000250a0a7c20 */ /* 0x000fe20008400000 */
[----:B------:R-:W-:Y:S01]  /*9a90*/  FFMA R7, R214, UR45, R7 ;  /* 0x0000002dd6077c23 */ /* 0x000fe20008000007 */
[----:B------:R-:W-:Y:S01]  /*9aa0*/  FMUL R11, R11, UR37 ;  /* 0x000000250b0b7c20 */ /* 0x000fe20008400000 */
[----:B------:R-:W-:Y:S01]  /*9ab0*/  FFMA R8, R215, UR45, R8 ;  /* 0x0000002dd7087c23 */ /* 0x000fe20008000008 */
[----:B------:R-:W-:Y:S01]  /*9ac0*/  F2FP.F16.E4M3.UNPACK_B R223, R223.H1 ;  /* 0x000000dfffdf723e */ /* 0x000fe200030006ff */
[----:B------:R-:W-:Y:S01]  /*9ad0*/  FFMA R9, R216, UR45, R9 ;  /* 0x0000002dd8097c23 */ /* 0x000fe20008000009 */
[--C-:B------:R-:W-:Y:S02]  /*9ae0*/  HADD2.F32 R221, -RZ, R222.reuse.H0_H0 ;  /* 0x200000deffdd7230 */ /* 0x100fe40000004100 */
[----:B------:R-:W-:Y:S01]  /*9af0*/  FFMA R10, R217, UR45, R10 ;  /* 0x0000002dd90a7c23 */ /* 0x000fe2000800000a */
[----:B------:R-:W-:Y:S02]  /*9b00*/  HADD2.F32 R222, -RZ, R222.H1_H1 ;  /* 0x300000deffde7230 */ /* 0x000fe40000004100 */
[----:B------:R-:W-:Y:S01]  /*9b10*/  FMUL R14, R14, UR37 ;  /* 0x000000250e0e7c20 */ /* 0x000fe20008400000 */
[--C-:B------:R-:W-:Y:S02]  /*9b20*/  HADD2.F32 R99, -RZ, R224.reuse.H0_H0 ;  /* 0x200000e0ff637230 */ /* 0x100fe40000004100 */
[----:B------:R-:W-:Y:S01]  /*9b30*/  FFMA R11, R218, UR45, R11 ;  /* 0x0000002dda0b7c23 */ /* 0x000fe2000800000b */
[----:B------:R-:W-:Y:S01]  /*9b40*/  FMUL R15, R15, UR37 ;  /* 0x000000250f0f7c20 */ /* 0x000fe20008400000 */
[----:B------:R-:W-:Y:S01]  /*9b50*/  FFMA R12, R219, UR45, R12 ;  /* 0x0000002ddb0c7c23 */ /* 0x000fe2000800000c */
[----:B------:R-:W-:Y:S02]  /*9b60*/  HADD2.F32 R98, -RZ, R224.H1_H1 ;  /* 0x300000e0ff627230 */ /* 0x000fe40000004100 */
[----:B------:R-:W-:Y:S01]  /*9b70*/  FFMA R13, R220, UR45, R13 ;  /* 0x0000002ddc0d7c23 */ /* 0x000fe2000800000d */
[--C-:B------:R-:W-:Y:S02]  /*9b80*/  HADD2.F32 R101, -RZ, R223.reuse.H0_H0 ;  /* 0x200000dfff657230 */ /* 0x100fe40000004100 */
[----:B------:R-:W-:Y:S01]  /*9b90*/  FFMA R14, R221, UR45, R14 ;  /* 0x0000002ddd0e7c23 */ /* 0x000fe2000800000e */
[----:B------:R-:W-:Y:S02]  /*9ba0*/  HADD2.F32 R100, -RZ, R223.H1_H1 ;  /* 0x300000dfff647230 */ /* 0x000fe40000004100 */
[----:B------:R-:W-:Y:S01]  /*9bb0*/  FMUL R18, R18, UR37 ;  /* 0x0000002512127c20 */ /* 0x000fe20008400000 */
[----:B------:R-:W-:Y:S01]  /*9bc0*/  FFMA R15, R222, UR45, R15 ;  /* 0x0000002dde0f7c23 */ /* 0x000fe2000800000f */
[----:B------:R-:W-:Y:S01]  /*9bd0*/  FMUL R19, R19, UR37 ;  /* 0x0000002513137c20 */ /* 0x000fe20008400000 */
[----:B------:R-:W-:Y:S01]  /*9be0*/  FFMA R16, R99, UR45, R16 ;  /* 0x0000002d63107c23 */ /* 0x000fe20008000010 */
[----:B------:R-:W-:Y:S01]  /*9bf0*/  FFMA R17, R98, UR45, R17 ;  /* 0x0000002d62117c23 */ /* 0x000fe20008000011 */
[----:B------:R-:W-:Y:S01]  /*9c00*/  FFMA R18, R101, UR45, R18 ;  /* 0x0000002d65127c23 */ /* 0x000fe20008000012 */
[----:B------:R-:W-:Y:S01]  /*9c10*/  FFMA R19, R100, UR45, R19 ;  /* 0x0000002d64137c23 */ /* 0x000fe20008000013 */
[----:B------:R-:W-:Y:S01]  /*9c20*/  F2FP.SATFINITE.E4M3.F32.PACK_AB_MERGE_C R6, R7, R6, RZ ;  /* 0x000000060706723e */ /* 0x000fe200048070ff */
[----:B------:R-:W-:Y:S01]  /*9c30*/  UIADD3 UR6, UPT, UPT, UR46, 0x1, URZ ;  /* 0x000000012e067890 */ /* 0x000fe2000fffe0ff */
[----:B------:R-:W-:Y:S01]  /*9c40*/  F2FP.SATFINITE.E4M3.F32.PACK_AB_MERGE_C R34, R35, R34, RZ ;  /* 0x000000222322723e */ /* 0x000fe200048070ff */
[----:B------:R-:W-:Y:S01]  /*9c50*/  BSSY.RECONVERGENT B0, `(.L_x_142) ;  /* 0x000003d000007945 */ /* 0x000fe20003800200 */
[----:B------:R-:W-:Y:S02]  /*9c60*/  F2FP.SATFINITE.E4M3.F32.PACK_AB_MERGE_C R27, R39, R38, RZ ;  /* 0x00000026271b723e */ /* 0x000fe400048070ff */
[----:B------:R-:W-:Y:S02]  /*9c70*/  F2FP.SATFINITE.E4M3.F32.PACK_AB_MERGE_C R10, R11, R10, RZ ;  /* 0x0000000a0b0a723e */ /* 0x000fe400048070ff */
[----:B------:R-:W-:Y:S02]  /*9c80*/  F2FP.SATFINITE.E4M3.F32.PACK_AB_MERGE_C R14, R15, R14, RZ ;  /* 0x0000000e0f0e723e */ /* 0x000fe400048070ff */
[----:B------:R-:W-:Y:S02]  /*9c90*/  F2FP.SATFINITE.E4M3.F32.PACK_AB_MERGE_C R18, R19, R18, RZ ;  /* 0x000000121312723e */ /* 0x000fe400048070ff */
[----:B------:R-:W-:Y:S02]  /*9ca0*/  F2FP.SATFINITE.E4M3.F32.PACK_AB_MERGE_C R4, R5, R4, R6 ;  /* 0x000000040504723e */ /* 0x000fe40004807006 */
[----:B------:R-:W-:Y:S02]  /*9cb0*/  F2FP.SATFINITE.E4M3.F32.PACK_AB_MERGE_C R26, R33, R32, R34 ;  /* 0x00000020211a723e */ /* 0x000fe40004807022 */
[----:B------:R-:W-:Y:S02]  /*9cc0*/  F2FP.SATFINITE.E4M3.F32.PACK_AB_MERGE_C R27, R37, R36, R27 ;  /* 0x00000024251b723e */ /* 0x000fe4000480701b */
[----:B------:R-:W-:Y:S02]  /*9cd0*/  F2FP.SATFINITE.E4M3.F32.PACK_AB_MERGE_C R5, R9, R8, R10 ;  /* 0x000000080905723e */ /* 0x000fe4000480700a */
[----:B------:R-:W-:Y:S01]  /*9ce0*/  F2FP.SATFINITE.E4M3.F32.PACK_AB_MERGE_C R6, R13, R12, R14 ;  /* 0x0000000c0d06723e */ /* 0x000fe2000480700e */
[----:B------:R1:W-:Y:S01]  /*9cf0*/  STS.128 [R0+0x6300], R24 ;  /* 0x0063001800007388 */ /* 0x0003e20000000c00 */
[----:B------:R-:W-:Y:S07]  /*9d00*/  F2FP.SATFINITE.E4M3.F32.PACK_AB_MERGE_C R7, R17, R16, R18 ;  /* 0x000000101107723e */ /* 0x000fee0004807012 */
[----:B------:R1:W-:Y:S01]  /*9d10*/  STS.128 [R0+0x6b00], R4 ;  /* 0x006b000400007388 */ /* 0x0003e20000000c00 */
[----:B------:R-:W-:Y:S01]  /*9d20*/  @!PT LDS RZ, [RZ] ;  /* 0x00000000fffff984 */ /* 0x000fe20000000800 */
[----:B------:R-:W-:Y:S01]  /*9d30*/  @!PT LDS RZ, [RZ] ;  /* 0x00000000fffff984 */ /* 0x000fe20000000800 */
[----:B------:R-:W-:Y:S01]  /*9d40*/  @!PT LDS RZ, [RZ] ;  /* 0x00000000fffff984 */ /* 0x000fe20000000800 */
[----:B------:R-:W-:Y:S01]  /*9d50*/  @!PT LDS RZ, [RZ] ;  /* 0x00000000fffff984 */ /* 0x000fe20000000800 */
[----:B------:R2:W-:Y:S07]  /*9d60*/  MEMBAR.ALL.CTA ;  /* 0x0000000000007992 */ /* 0x0005ee0000008000 */
[----:B--2---:R-:W2:Y:S02]  /*9d70*/  FENCE.VIEW.ASYNC.S ;  /* 0x00000000000073c6 */ /* 0x004ea40000000000 */
[----:B--2---:R-:W-:Y:S06]  /*9d80*/  BAR.SYNC.DEFER_BLOCKING 0x1, 0x80 ;  /* 0x0042000000007b1d */ /* 0x004fec0000010000 */
[----:B------:R-:W-:Y:S05]  /*9d90*/  @P0 BRA `(.L_x_143) ;  /* 0x0000000000a00947 */ /* 0x000fea0003800000 */
[----:B------:R-:W2:Y:S01]  /*9da0*/  LDCU.64 UR14, c[0x0][0x348] ;  /* 0x00006900ff0e77ac */ /* 0x000ea20008000a00 */
[----:B------:R-:W-:Y:S02]  /*9db0*/  UIMAD UR9, UR50, 0x70, URZ ;  /* 0x00000070320978a4 */ /* 0x000fe4000f8e02ff */
[----:B------:R-:W-:Y:S02]  /*9dc0*/  USHF.L.U32 UR10, UR49, 0x7, URZ ;  /* 0x00000007310a7899 */ /* 0x000fe400080006ff */
[----:B------:R-:W-:Y:S01]  /*9dd0*/  UIADD3 UR8, UPT, UPT, UR47, 0x3b00, URZ ;  /* 0x00003b002f087890 */ /* 0x000fe2000fffe0ff */
[----:B------:R-:W-:Y:S01]  /*9de0*/  UMOV UR11, UR36 ;  /* 0x00000024000b7c82 */ /* 0x000fe20008000000 */
[----:B------:R-:W-:Y:S02]  /*9df0*/  UIADD3 UR16, UPT, UPT, UR47, 0x4300, URZ ;  /* 0x000043002f107890 */ /* 0x000fe4000fffe0ff */
[----:B------:R-:W-:Y:S01]  /*9e00*/  UIADD3 UR17, UPT, UPT, UR9, 0x10, URZ ;  /* 0x0000001009117890 */ /* 0x000fe2000fffe0ff */
[----:B------:R-:W-:Y:S01]  /*9e10*/  UMOV UR19, UR36 ;  /* 0x0000002400137c82 */ /* 0x000fe20008000000 */
[----:B------:R-:W-:Y:S01]  /*9e20*/  UMOV UR18, UR10 ;  /* 0x0000000a00127c82 */ /* 0x000fe20008000000 */
[----:B------:R-:W-:Y:S02]  /*9e30*/  UIADD3 UR28, UPT, UPT, UR47, 0x4b00, URZ ;  /* 0x00004b002f1c7890 */ /* 0x000fe4000fffe0ff */
[----:B--2---:R-:W-:Y:S02]  /*9e40*/  UIADD3 UR4, UP0, UPT, UR14, 0x680, URZ ;  /* 0x000006800e047890 */ /* 0x004fe4000ff1e0ff */
[----:B------:R-:W-:Y:S02]  /*9e50*/  UIADD3 UR29, UPT, UPT, UR9, 0x20, URZ ;  /* 0x00000020091d7890 */ /* 0x000fe4000fffe0ff */
[----:B------:R-:W-:Y:S01]  /*9e60*/  UIADD3.X UR5, UPT, UPT, URZ, UR15, URZ, UP0, !UPT ;  /* 0x0000000fff057290 */ /* 0x000fe200087fe4ff */
[----:B------:R-:W-:Y:S01]  /*9e70*/  UMOV UR31, UR36 ;  /* 0x00000024001f7c82 */ /* 0x000fe20008000000 */
[----:B------:R-:W-:Y:S01]  /*9e80*/  UMOV UR30, UR10 ;  /* 0x0000000a001e7c82 */ /* 0x000fe20008000000 */
[----:B------:R-:W-:Y:S02]  /*9e90*/  UIADD3 UR32, UPT, UPT, UR47, 0x5300, URZ ;  /* 0x000053002f207890 */ /* 0x000fe4000fffe0ff */
[----:B------:R-:W-:Y:S01]  /*9ea0*/  UIADD3 UR33, UPT, UPT, UR9, 0x30, URZ ;  /* 0x0000003009217890 */ /* 0x000fe2000fffe0ff */
[----:B------:R-:W-:Y:S03]  /*9eb0*/  UMOV UR35, UR36 ;  /* 0x0000002400237c82 */ /* 0x000fe60008000000 */
[----:B------:R2:W-:Y:S01]  /*9ec0*/  UTMASTG.3D [UR8], [UR4] ;  /* 0x00000008040073b5 */ /* 0x0005e20008010000 */
[----:B------:R-:W-:Y:S01]  /*9ed0*/  UMOV UR34, UR10 ;  /* 0x0000000a00227c82 */ /* 0x000fe20008000000 */
[----:B------:R-:W-:Y:S02]  /*9ee0*/  UIADD3 UR24, UPT, UPT, UR47, 0x5b00, URZ ;  /* 0x00005b002f187890 */ /* 0x000fe4000fffe0ff */
[----:B------:R-:W-:Y:S01]  /*9ef0*/  UIADD3 UR25, UPT, UPT, UR9, 0x40, URZ ;  /* 0x0000004009197890 */ /* 0x000fe2000fffe0ff */
[----:B------:R-:W-:Y:S01]  /*9f00*/  UMOV UR27, UR36 ;  /* 0x00000024001b7c82 */ /* 0x000fe20008000000 */
[----:B------:R-:W-:Y:S01]  /*9f10*/  UMOV UR26, UR10 ;  /* 0x0000000a001a7c82 */ /* 0x000fe20008000000 */
[----:B------:R2:W-:Y:S01]  /*9f20*/  UTMASTG.3D [UR16], [UR4] ;  /* 0x00000010040073b5 */ /* 0x0005e20008010000 */
[----:B------:R-:W-:Y:S02]  /*9f30*/  UIADD3 UR20, UPT, UPT, UR47, 0x6300, URZ ;  /* 0x000063002f147890 */ /* 0x000fe4000fffe0ff */
[----:B------:R-:W-:Y:S01]  /*9f40*/  UIADD3 UR21, UPT, UPT, UR9, 0x50, URZ ;  /* 0x0000005009157890 */ /* 0x000fe2000fffe0ff */
[----:B------:R-:W-:Y:S01]  /*9f50*/  UMOV UR23, UR36 ;  /* 0x0000002400177c82 */ /* 0x000fe20008000000 */
[----:B------:R-:W-:Y:S01]  /*9f60*/  UMOV UR22, UR10 ;  /* 0x0000000a00167c82 */ /* 0x000fe20008000000 */
[----:B------:R-:W-:Y:S01]  /*9f70*/  UIADD3 UR12, UPT, UPT, UR47, 0x6b00, URZ ;  /* 0x00006b002f0c7890 */ /* 0x000fe2000fffe0ff */
[----:B------:R2:W-:Y:S01]  /*9f80*/  UTMASTG.3D [UR28], [UR4] ;  /* 0x0000001c040073b5 */ /* 0x0005e20008010000 */
[----:B------:R-:W-:Y:S01]  /*9f90*/  UIADD3 UR13, UPT, UPT, UR9, 0x60, URZ ;  /* 0x00000060090d7890 */ /* 0x000fe2000fffe0ff */
[----:B------:R-:W-:Y:S01]  /*9fa0*/  UMOV UR15, UR36 ;  /* 0x00000024000f7c82 */ /* 0x000fe20008000000 */
[----:B------:R-:W-:Y:S01]  /*9fb0*/  UMOV UR14, UR10 ;  /* 0x0000000a000e7c82 */ /* 0x000fe20008000000 */
[----:B------:R2:W-:Y:S01]  /*9fc0*/  UTMASTG.3D [UR32], [UR4] ;  /* 0x00000020040073b5 */ /* 0x0005e20008010000 */
[----:B------:R2:W-:Y:S01]  /*9fd0*/  UTMASTG.3D [UR24], [UR4] ;  /* 0x00000018040073b5 */ /* 0x0005e20008010000 */
[----:B------:R2:W-:Y:S04]  /*9fe0*/  UTMASTG.3D [UR20], [UR4] ;  /* 0x00000014040073b5 */ /* 0x0005e80008010000 */
[----:B------:R2:W-:Y:S01]  /*9ff0*/  UTMASTG.3D [UR12], [UR4] ;  /* 0x0000000c040073b5 */ /* 0x0005e20008010000 */
[----:B------:R0:W-:Y:S01]  /*a000*/  UTMACMDFLUSH ;  /* 0x00000000000079b7 */ /* 0x0001e20000000000 */
[----:B--2---:R-:W-:Y:S04]  /*a010*/  DEPBAR.LE SB0, 0x0 ;  /* 0x000080000000791a */ /* 0x004fe80000000000 */
.L_x_143:
[----:B------:R-:W-:Y:S05]  /*a020*/  BSYNC.RECONVERGENT B0 ;  /* 0x0000000000007941 */ /* 0x000fea0003800200 */
.L_x_142:
[----:B------:R-:W-:Y:S01]  /*a030*/  UISETP.NE.AND UP2, UPT, UR53, URZ, UPT ;  /* 0x000000ff3500728c */ /* 0x000fe2000bf45270 */
[----:B------:R-:W-:Y:S01]  /*a040*/  BAR.SYNC.DEFER_BLOCKING 0x1, 0x80 ;  /* 0x0042000000007b1d */ /* 0x000fe20000010000 */
[----:B------:R-:W-:Y:S01]  /*a050*/  UISETP.NE.AND UP0, UPT, UR51, 0x2, UPT ;  /* 0x000000023300788c */ /* 0x000fe2000bf05270 */
[----:B------:R-:W-:Y:S01]  /*a060*/  R2UR UR5, R232 ;  /* 0x00000000e80572ca */ /* 0x000fe200000e0000 */
[----:B------:R-:W-:Y:S01]  /*a070*/  UISETP.NE.AND UP1, UPT, UR6, 0x4, UPT ;  /* 0x000000040600788c */ /* 0x000fe2000bf25270 */
[----:B------:R-:W-:Y:S01]  /*a080*/  R2UR UR4, R233 ;  /* 0x00000000e90472ca */ /* 0x000fe200000e0000 */
[----:B------:R-:W-:Y:S02]  /*a090*/  USEL UR16, UR51, URZ, UP0 ;  /* 0x000000ff33107287 */ /* 0x000fe40008000000 */
[----:B------:R-:W-:Y:S08]  /*a0a0*/  USEL UR46, UR6, URZ, UP1 ;  /* 0x000000ff062e7287 */ /* 0x000ff00008800000 */
[----:B------:R-:W-:Y:S02]  /*a0b0*/  UIADD3 UR50, UPT, UPT, UR38, UR5, URZ ;  /* 0x0000000526327290 */ /* 0x000fe4000fffe0ff */
[----:B------:R-:W-:Y:S02]  /*a0c0*/  UIADD3 UR49, UPT, UPT, UR39, UR4, URZ ;  /* 0x0000000427317290 */ /* 0x000fe4000fffe0ff */
[----:B------:R-:W-:Y:S02]  /*a0d0*/  USEL UR5, URZ, 0x1, UP0 ;  /* 0x00000001ff057887 */ /* 0x000fe40008000000 */
[----:B------:R-:W-:Y:S02]  /*a0e0*/  USEL UR4, URZ, 0x1, UP1 ;  /* 0x00000001ff047887 */ /* 0x000fe40008800000 */
[----:B------:R-:W-:Y:S02]  /*a0f0*/  ULOP3.LUT UR54, UR54, UR5, URZ, 0x3c, !UPT ;  /* 0x0000000536367292 */ /* 0x000fe4000f8e3cff */
[----:B------:R-:W-:Y:S01]  /*a100*/  ULOP3.LUT UR55, UR55, UR4, URZ, 0x3c, !UPT ;  /* 0x0000000437377292 */ /* 0x000fe2000f8e3cff */
[----:B------:R-:W-:Y:S01]  /*a110*/  UMOV UR36, UR57 ;  /* 0x0000003900247c82 */ /* 0x000fe20008000000 */
[----:B------:R-:W-:Y:S10]  /*a120*/  BRA.U UP2, `(.L_x_144) ;  /* 0xffffffc5024c7547 */ /* 0x000ff4000b83ffff */
[----:B------:R-:W-:Y:S05]  /*a130*/  EXIT ;  /* 0x000000000000794d */ /* 0x000fea0003800000 */
.L_x_25:
[----:B--2---:R2:W3:Y:S02]  /*a140*/  SYNCS.PHASECHK.TRANS64.TRYWAIT P0, [R3+URZ+0x2b0], R2 ;  /* 0x0002b002030075a7 */ /* 0x0044e400080011ff */
[----:B---3--:R-:W-:Y:S05]  /*a150*/  @!P0 NANOSLEEP.SYNCS 0x989680 ;  /* 0x009896800000895d */ /* 0x008fea0003900000 */
[----:B------:R-:W3:Y:S02]  /*a160*/  @!P0 SYNCS.PHASECHK.TRANS64 P0, [R3+URZ+0x2b0], R2 ;  /* 0x0002b002030085a7 */ /* 0x000ee400080010ff */
[----:B---3--:R-:W-:Y:S05]  /*a170*/  @!P0 BRA `(.L_x_25) ;  /* 0xfffffffc00f08947 */ /* 0x008fea000383ffff */
[----:B------:R-:W-:Y:S05]  /*a180*/  BRA `(.L_x_145) ;  /* 0xffffff7800c87947 */ /* 0x000fea000383ffff */
.L_x_28:
[----:B-1----:R-:W-:Y:S07]  /*a190*/  MOV R0, UR33 ;  /* 0x0000002100007c02 */ /* 0x002fee0008000f00 */
.L_x_146:
[----:B-1----:R1:W2:Y:S02]  /*a1a0*/  SYNCS.PHASECHK.TRANS64.TRYWAIT P0, [R0+URZ+0x110], R3 ;  /* 0x00011003000075a7 */ /* 0x0022a400080011ff */
[----:B--2---:R-:W-:Y:S05]  /*a1b0*/  @!P0 NANOSLEEP.SYNCS 0x989680 ;  /* 0x009896800000895d */ /* 0x004fea0003900000 */
[----:B------:R-:W2:Y:S02]  /*a1c0*/  @!P0 SYNCS.PHASECHK.TRANS64 P0, [R0+URZ+0x110], R3 ;  /* 0x00011003000085a7 */ /* 0x000ea400080010ff */
[----:B--2---:R-:W-:Y:S05]  /*a1d0*/  @!P0 BRA `(.L_x_146) ;  /* 0xfffffffc00f08947 */ /* 0x004fea000383ffff */
[----:B------:R-:W-:Y:S05]  /*a1e0*/  BRA `(.L_x_27) ;  /* 0xffffff7c00247947 */ /* 0x000fea000383ffff */
.L_x_35:
[----:B-1----:R-:W-:Y:S07]  /*a1f0*/  MOV R0, UR17 ;  /* 0x0000001100007c02 */ /* 0x002fee0008000f00 */
.L_x_147:
[----:B-1----:R1:W2:Y:S02]  /*a200*/  SYNCS.PHASECHK.TRANS64.TRYWAIT P0, [R0+URZ+0x110], R3 ;  /* 0x00011003000075a7 */ /* 0x0022a400080011ff */
[----:B--2---:R-:W-:Y:S05]  /*a210*/  @!P0 NANOSLEEP.SYNCS 0x989680 ;  /* 0x009896800000895d */ /* 0x004fea0003900000 */
[----:B------:R-:W2:Y:S02]  /*a220*/  @!P0 SYNCS.PHASECHK.TRANS64 P0, [R0+URZ+0x110], R3 ;  /* 0x00011003000085a7 */ /* 0x000ea400080010ff */
[----:B--2---:R-:W-:Y:S05]  /*a230*/  @!P0 BRA `(.L_x_147) ;  /* 0xfffffffc00f08947 */ /* 0x004fea000383ffff */
[----:B------:R-:W-:Y:S05]  /*a240*/  BRA `(.L_x_34) ;  /* 0xffffff7c00e07947 */ /* 0x000fea000383ffff */
.L_x_40:
[----:B-1----:R1:W2:Y:S02]  /*a250*/  SYNCS.PHASECHK.TRANS64.TRYWAIT P0, [R3+URZ+0x240], R0 ;  /* 0x00024000030075a7 */ /* 0x0022a400080011ff */
[----:B--2---:R-:W-:Y:S05]  /*a260*/  @!P0 NANOSLEEP.SYNCS 0x989680 ;  /* 0x009896800000895d */ /* 0x004fea0003900000 */
[----:B------:R-:W2:Y:S02]  /*a270*/  @!P0 SYNCS.PHASECHK.TRANS64 P0, [R3+URZ+0x240], R0 ;  /* 0x00024000030085a7 */ /* 0x000ea400080010ff */
[----:B--2---:R-:W-:Y:S05]  /*a280*/  @!P0 BRA `(.L_x_40) ;  /* 0xfffffffc00f08947 */ /* 0x004fea000383ffff */
[----:B------:R-:W-:Y:S05]  /*a290*/  BRA `(.L_x_148) ;  /* 0xffffff8000847947 */ /* 0x000fea000383ffff */
.L_x_44:
[----:B-1----:R-:W-:-:S07]  /*a2a0*/  MOV R0, UR4 ;  /* 0x0000000400007c02 */ /* 0x002fce0008000f00 */
.L_x_149:
[----:B-1----:R1:W2:Y:S02]  /*a2b0*/  SYNCS.PHASECHK.TRANS64.TRYWAIT P0, [R0+URZ], R3 ;  /* 0x00000003000075a7 */ /* 0x0022a400080011ff */
[----:B--2---:R-:W-:Y:S05]  /*a2c0*/  @!P0 NANOSLEEP.SYNCS 0x989680 ;  /* 0x009896800000895d */ /* 0x004fea0003900000 */
[----:B------:R-:W2:Y:S02]  /*a2d0*/  @!P0 SYNCS.PHASECHK.TRANS64 P0, [R0+URZ], R3 ;  /* 0x00000003000085a7 */ /* 0x000ea400080010ff */
[----:B--2---:R-:W-:Y:S05]  /*a2e0*/  @!P0 BRA `(.L_x_149) ;  /* 0xfffffffc00f08947 */ /* 0x004fea000383ffff */
[----:B------:R-:W-:Y:S05]  /*a2f0*/  BRA `(.L_x_150) ;  /* 0xffffff8800307947 */ /* 0x000fea000383ffff */
.L_x_45:
[----:B------:R-:W-:-:S07]  /*a300*/  MOV R0, UR5 ;  /* 0x0000000500007c02 */ /* 0x000fce0008000f00 */
.L_x_151:
[----:B-1----:R1:W2:Y:S02]  /*a310*/  SYNCS.PHASECHK.TRANS64.TRYWAIT P0, [R0+URZ], R3 ;  /* 0x00000003000075a7 */ /* 0x0022a400080011ff */
[----:B--2---:R-:W-:Y:S05]  /*a320*/  @!P0 NANOSLEEP.SYNCS 0x989680 ;  /* 0x009896800000895d */ /* 0x004fea0003900000 */
[----:B------:R-:W2:Y:S02]  /*a330*/  @!P0 SYNCS.PHASECHK.TRANS64 P0, [R0+URZ], R3 ;  /* 0x00000003000085a7 */ /* 0x000ea400080010ff */
[----:B--2---:R-:W-:Y:S05]  /*a340*/  @!P0 BRA `(.L_x_151) ;  /* 0xfffffffc00f08947 */ /* 0x004fea000383ffff */
[----:B------:R-:W-:Y:S05]  /*a350*/  BRA `(.L_x_152) ;  /* 0xffffff88003c7947 */ /* 0x000fea000383ffff */
.L_x_46:
[----:B------:R-:W-:-:S07]  /*a360*/  MOV R0, UR5 ;  /* 0x0000000500007c02 */ /* 0x000fce0008000f00 */
.L_x_153:
[----:B-1----:R1:W2:Y:S02]  /*a370*/  SYNCS.PHASECHK.TRANS64.TRYWAIT P0, [R0+URZ], R3 ;  /* 0x00000003000075a7 */ /* 0x0022a400080011ff */
[----:B--2---:R-:W-:Y:S05]  /*a380*/  @!P0 NANOSLEEP.SYNCS 0x989680 ;  /* 0x009896800000895d */ /* 0x004fea0003900000 */
[----:B------:R-:W2:Y:S02]  /*a390*/  @!P0 SYNCS.PHASECHK.TRANS64 P0, [R0+URZ], R3 ;  /* 0x00000003000085a7 */ /* 0x000ea400080010ff */
[----:B--2---:R-:W-:Y:S05]  /*a3a0*/  @!P0 BRA `(.L_x_153) ;  /* 0xfffffffc00f08947 */ /* 0x004fea000383ffff */
[----:B------:R-:W-:Y:S05]  /*a3b0*/  BRA `(.L_x_154) ;  /* 0xffffff8800487947 */ /* 0x000fea000383ffff */
.L_x_47:
[----:B------:R-:W-:-:S07]  /*a3c0*/  MOV R0, UR5 ;  /* 0x0000000500007c02 */ /* 0x000fce0008000f00 */
.L_x_155:
[----:B-1----:R1:W2:Y:S02]  /*a3d0*/  SYNCS.PHASECHK.TRANS64.TRYWAIT P0, [R0+URZ], R3 ;  /* 0x00000003000075a7 */ /* 0x0022a400080011ff */
[----:B--2---:R-:W-:Y:S05]  /*a3e0*/  @!P0 NANOSLEEP.SYNCS 0x989680 ;  /* 0x009896800000895d */ /* 0x004fea0003900000 */
[----:B------:R-:W2:Y:S02]  /*a3f0*/  @!P0 SYNCS.PHASECHK.TRANS64 P0, [R0+URZ], R3 ;  /* 0x00000003000085a7 */ /* 0x000ea400080010ff */
[----:B--2---:R-:W-:Y:S05]  /*a400*/  @!P0 BRA `(.L_x_155) ;  /* 0xfffffffc00f08947 */ /* 0x004fea000383ffff */
[----:B------:R-:W-:Y:S05]  /*a410*/  BRA `(.L_x_156) ;  /* 0xffffff8800547947 */ /* 0x000fea000383ffff */
.L_x_48:
[----:B------:R-:W-:-:S07]  /*a420*/  MOV R0, UR5 ;  /* 0x0000000500007c02 */ /* 0x000fce0008000f00 */
.L_x_157:
[----:B-1----:R1:W2:Y:S02]  /*a430*/  SYNCS.PHASECHK.TRANS64.TRYWAIT P0, [R0+URZ], R3 ;  /* 0x00000003000075a7 */ /* 0x0022a400080011ff */
[----:B--2---:R-:W-:Y:S05]  /*a440*/  @!P0 NANOSLEEP.SYNCS 0x989680 ;  /* 0x009896800000895d */ /* 0x004fea0003900000 */
[----:B------:R-:W2:Y:S02]  /*a450*/  @!P0 SYNCS.PHASECHK.TRANS64 P0, [R0+URZ], R3 ;  /* 0x00000003000085a7 */ /* 0x000ea400080010ff */
[----:B--2---:R-:W-:Y:S05]  /*a460*/  @!P0 BRA `(.L_x_157) ;  /* 0xfffffffc00f08947 */ /* 0x004fea000383ffff */
[----:B------:R-:W-:Y:S05]  /*a470*/  BRA `(.L_x_158) ;  /* 0xffffff8800607947 */ /* 0x000fea000383ffff */
.L_x_49:
[----:B------:R-:W-:-:S07]  /*a480*/  MOV R0, UR5 ;  /* 0x0000000500007c02 */ /* 0x000fce0008000f00 */
.L_x_159:
[----:B-1----:R1:W2:Y:S02]  /*a490*/  SYNCS.PHASECHK.TRANS64.TRYWAIT P0, [R0+URZ], R3 ;  /* 0x00000003000075a7 */ /* 0x0022a400080011ff */
[----:B--2---:R-:W-:Y:S05]  /*a4a0*/  @!P0 NANOSLEEP.SYNCS 0x989680 ;  /* 0x009896800000895d */ /* 0x004fea0003900000 */
[----:B------:R-:W2:Y:S02]  /*a4b0*/  @!P0 SYNCS.PHASECHK.TRANS64 P0, [R0+URZ], R3 ;  /* 0x00000003000085a7 */ /* 0x000ea400080010ff */
[----:B--2---:R-:W-:Y:S05]  /*a4c0*/  @!P0 BRA `(.L_x_159) ;  /* 0xfffffffc00f08947 */ /* 0x004fea000383ffff */
[----:B------:R-:W-:Y:S05]  /*a4d0*/  BRA `(.L_x_160) ;  /* 0xffffff88006c7947 */ /* 0x000fea000383ffff */
.L_x_50:
[----:B------:R-:W-:-:S07]  /*a4e0*/  MOV R0, UR5 ;  /* 0x0000000500007c02 */ /* 0x000fce0008000f00 */
.L_x_161:
[----:B-1----:R1:W2:Y:S02]  /*a4f0*/  SYNCS.PHASECHK.TRANS64.TRYWAIT P0, [R0+URZ], R3 ;  /* 0x00000003000075a7 */ /* 0x0022a400080011ff */
[----:B--2---:R-:W-:Y:S05]  /*a500*/  @!P0 NANOSLEEP.SYNCS 0x989680 ;  /* 0x009896800000895d */ /* 0x004fea0003900000 */
[----:B------:R-:W2:Y:S02]  /*a510*/  @!P0 SYNCS.PHASECHK.TRANS64 P0, [R0+URZ], R3 ;  /* 0x00000003000085a7 */ /* 0x000ea400080010ff */
[----:B--2---:R-:W-:Y:S05]  /*a520*/  @!P0 BRA `(.L_x_161) ;  /* 0xfffffffc00f08947 */ /* 0x004fea000383ffff */
[----:B------:R-:W-:Y:S05]  /*a530*/  BRA `(.L_x_162) ;  /* 0xffffff8800787947 */ /* 0x000fea000383ffff */
.L_x_51:
[----:B------:R-:W-:-:S07]  /*a540*/  MOV R0, UR5 ;  /* 0x0000000500007c02 */ /* 0x000fce0008000f00 */
.L_x_163:
[----:B-1----:R1:W2:Y:S02]  /*a550*/  SYNCS.PHASECHK.TRANS64.TRYWAIT P0, [R0+URZ], R3 ;  /* 0x00000003000075a7 */ /* 0x0022a400080011ff */
[----:B--2---:R-:W-:Y:S05]  /*a560*/  @!P0 NANOSLEEP.SYNCS 0x989680 ;  /* 0x009896800000895d */ /* 0x004fea0003900000 */
[----:B------:R-:W2:Y:S02]  /*a570*/  @!P0 SYNCS.PHASECHK.TRANS64 P0, [R0+URZ], R3 ;  /* 0x00000003000085a7 */ /* 0x000ea400080010ff */
[----:B--2---:R-:W-:Y:S05]  /*a580*/  @!P0 BRA `(.L_x_163) ;  /* 0xfffffffc00f08947 */ /* 0x004fea000383ffff */
[----:B------:R-:W-:Y:S05]  /*a590*/  BRA `(.L_x_164) ;  /* 0xffffff8800847947 */ /* 0x000fea000383ffff */
.L_x_52:
[----:B------:R-:W-:-:S07]  /*a5a0*/  MOV R0, UR5 ;  /* 0x0000000500007c02 */ /* 0x000fce0008000f00 */
.L_x_165:
[----:B-1----:R1:W2:Y:S02]  /*a5b0*/  SYNCS.PHASECHK.TRANS64.TRYWAIT P0, [R0+URZ], R3 ;  /* 0x00000003000075a7 */ /* 0x0022a400080011ff */
[----:B--2---:R-:W-:Y:S05]  /*a5c0*/  @!P0 NANOSLEEP.SYNCS 0x989680 ;  /* 0x009896800000895d */ /* 0x004fea0003900000 */
[----:B------:R-:W2:Y:S02]  /*a5d0*/  @!P0 SYNCS.PHASECHK.TRANS64 P0, [R0+URZ], R3 ;  /* 0x00000003000085a7 */ /* 0x000ea400080010ff */
[----:B--2---:R-:W-:Y:S05]  /*a5e0*/  @!P0 BRA `(.L_x_165) ;  /* 0xfffffffc00f08947 */ /* 0x004fea000383ffff */
[----:B------:R-:W-:Y:S05]  /*a5f0*/  BRA `(.L_x_166) ;  /* 0xffffff8800907947 */ /* 0x000fea000383ffff */
.L_x_53:
[----:B------:R-:W-:-:S07]  /*a600*/  MOV R0, UR5 ;  /* 0x0000000500007c02 */ /* 0x000fce0008000f00 */
.L_x_167:
[----:B-1----:R1:W2:Y:S02]  /*a610*/  SYNCS.PHASECHK.TRANS64.TRYWAIT P0, [R0+URZ], R3 ;  /* 0x00000003000075a7 */ /* 0x0022a400080011ff */
[----:B--2---:R-:W-:Y:S05]  /*a620*/  @!P0 NANOSLEEP.SYNCS 0x989680 ;  /* 0x009896800000895d */ /* 0x004fea0003900000 */
[----:B------:R-:W2:Y:S02]  /*a630*/  @!P0 SYNCS.PHASECHK.TRANS64 P0, [R0+URZ], R3 ;  /* 0x00000003000085a7 */ /* 0x000ea400080010ff */
[----:B--2---:R-:W-:Y:S05]  /*a640*/  @!P0 BRA `(.L_x_167) ;  /* 0xfffffffc00f08947 */ /* 0x004fea000383ffff */
[----:B------:R-:W-:Y:S05]  /*a650*/  BRA `(.L_x_168) ;  /* 0xffffff88009c7947 */ /* 0x000fea000383ffff */
.L_x_54:
[----:B------:R-:W-:-:S07]  /*a660*/  MOV R0, UR5 ;  /* 0x0000000500007c02 */ /* 0x000fce0008000f00 */
.L_x_169:
[----:B-1----:R1:W2:Y:S02]  /*a670*/  SYNCS.PHASECHK.TRANS64.TRYWAIT P0, [R0+URZ], R3 ;  /* 0x00000003000075a7 */ /* 0x0022a400080011ff */
[----:B--2---:R-:W-:Y:S05]  /*a680*/  @!P0 NANOSLEEP.SYNCS 0x989680 ;  /* 0x009896800000895d */ /* 0x004fea0003900000 */
[----:B------:R-:W2:Y:S02]  /*a690*/  @!P0 SYNCS.PHASECHK.TRANS64 P0, [R0+URZ], R3 ;  /* 0x00000003000085a7 */ /* 0x000ea400080010ff */
[----:B--2---:R-:W-:Y:S05]  /*a6a0*/  @!P0 BRA `(.L_x_169) ;  /* 0xfffffffc00f08947 */ /* 0x004fea000383ffff */
[----:B------:R-:W-:Y:S05]  /*a6b0*/  BRA `(.L_x_170) ;  /* 0xffffff8800a87947 */ /* 0x000fea000383ffff */
.L_x_55:
[----:B------:R-:W-:-:S07]  /*a6c0*/  MOV R0, UR5 ;  /* 0x0000000500007c02 */ /* 0x000fce0008000f00 */
.L_x_171:
[----:B-1----:R1:W2:Y:S02]  /*a6d0*/  SYNCS.PHASECHK.TRANS64.TRYWAIT P0, [R0+URZ], R3 ;  /* 0x00000003000075a7 */ /* 0x0022a400080011ff */
[----:B--2---:R-:W-:Y:S05]  /*a6e0*/  @!P0 NANOSLEEP.SYNCS 0x989680 ;  /* 0x009896800000895d */ /* 0x004fea0003900000 */
[----:B------:R-:W2:Y:S02]  /*a6f0*/  @!P0 SYNCS.PHASECHK.TRANS64 P0, [R0+URZ], R3 ;  /* 0x00000003000085a7 */ /* 0x000ea400080010ff */
[----:B--2---:R-:W-:Y:S05]  /*a700*/  @!P0 BRA `(.L_x_171) ;  /* 0xfffffffc00f08947 */ /* 0x004fea000383ffff */
[----:B------:R-:W-:Y:S05]  /*a710*/  BRA `(.L_x_172) ;  /* 0xffffff8800b47947 */ /* 0x000fea000383ffff */
.L_x_56:
[----:B------:R-:W-:-:S07]  /*a720*/  MOV R0, UR5 ;  /* 0x0000000500007c02 */ /* 0x000fce0008000f00 */
.L_x_173:
[----:B-1----:R1:W2:Y:S02]  /*a730*/  SYNCS.PHASECHK.TRANS64.TRYWAIT P0, [R0+URZ], R3 ;  /* 0x00000003000075a7 */ /* 0x0022a400080011ff */
[----:B--2---:R-:W-:Y:S05]  /*a740*/  @!P0 NANOSLEEP.SYNCS 0x989680 ;  /* 0x009896800000895d */ /* 0x004fea0003900000 */
[----:B------:R-:W2:Y:S02]  /*a750*/  @!P0 SYNCS.PHASECHK.TRANS64 P0, [R0+URZ], R3 ;  /* 0x00000003000085a7 */ /* 0x000ea400080010ff */
[----:B--2---:R-:W-:Y:S05]  /*a760*/  @!P0 BRA `(.L_x_173) ;  /* 0xfffffffc00f08947 */ /* 0x004fea000383ffff */
[----:B------:R-:W-:Y:S05]  /*a770*/  BRA `(.L_x_174) ;  /* 0xffffff8800c07947 */ /* 0x000fea000383ffff */
.L_x_57:
[----:B------:R-:W-:-:S07]  /*a780*/  MOV R0, UR5 ;  /* 0x0000000500007c02 */ /* 0x000fce0008000f00 */
.L_x_175:
[----:B-1----:R1:W2:Y:S02]  /*a790*/  SYNCS.PHASECHK.TRANS64.TRYWAIT P0, [R0+URZ], R3 ;  /* 0x00000003000075a7 */ /* 0x0022a400080011ff */
[----:B--2---:R-:W-:Y:S05]  /*a7a0*/  @!P0 NANOSLEEP.SYNCS 0x989680 ;  /* 0x009896800000895d */ /* 0x004fea0003900000 */
[----:B------:R-:W2:Y:S02]  /*a7b0*/  @!P0 SYNCS.PHASECHK.TRANS64 P0, [R0+URZ], R3 ;  /* 0x00000003000085a7 */ /* 0x000ea400080010ff */
[----:B--2---:R-:W-:Y:S05]  /*a7c0*/  @!P0 BRA `(.L_x_175) ;  /* 0xfffffffc00f08947 */ /* 0x004fea000383ffff */
[----:B------:R-:W-:Y:S05]  /*a7d0*/  BRA `(.L_x_176) ;  /* 0xffffff8800cc7947 */ /* 0x000fea000383ffff */
.L_x_58:
[----:B------:R-:W-:-:S07]  /*a7e0*/  MOV R0, UR5 ;  /* 0x0000000500007c02 */ /* 0x000fce0008000f00 */
.L_x_177:
[----:B-1----:R1:W2:Y:S02]  /*a7f0*/  SYNCS.PHASECHK.TRANS64.TRYWAIT P0, [R0+URZ], R3 ;  /* 0x00000003000075a7 */ /* 0x0022a400080011ff */
[----:B--2---:R-:W-:Y:S05]  /*a800*/  @!P0 NANOSLEEP.SYNCS 0x989680 ;  /* 0x009896800000895d */ /* 0x004fea0003900000 */
[----:B------:R-:W2:Y:S02]  /*a810*/  @!P0 SYNCS.PHASECHK.TRANS64 P0, [R0+URZ], R3 ;  /* 0x00000003000085a7 */ /* 0x000ea400080010ff */
[----:B--2---:R-:W-:Y:S05]  /*a820*/  @!P0 BRA `(.L_x_177) ;  /* 0xfffffffc00f08947 */ /* 0x004fea000383ffff */
[----:B------:R-:W-:Y:S05]  /*a830*/  BRA `(.L_x_178) ;  /* 0xffffff8800d87947 */ /* 0x000fea000383ffff */
.L_x_59:
[----:B------:R-:W-:-:S07]  /*a840*/  MOV R0, UR5 ;  /* 0x0000000500007c02 */ /* 0x000fce0008000f00 */
.L_x_179:
[----:B-1----:R1:W2:Y:S02]  /*a850*/  SYNCS.PHASECHK.TRANS64.TRYWAIT P0, [R0+URZ], R3 ;  /* 0x00000003000075a7 */ /* 0x0022a400080011ff */
[----:B--2---:R-:W-:Y:S05]  /*a860*/  @!P0 NANOSLEEP.SYNCS 0x989680 ;  /* 0x009896800000895d */ /* 0x004fea0003900000 */
[----:B------:R-:W2:Y:S02]  /*a870*/  @!P0 SYNCS.PHASECHK.TRANS64 P0, [R0+URZ], R3 ;  /* 0x00000003000085a7 */ /* 0x000ea400080010ff */
[----:B--2---:R-:W-:Y:S05]  /*a880*/  @!P0 BRA `(.L_x_179) ;  /* 0xfffffffc00f08947 */ /* 0x004fea000383ffff */
[----:B------:R-:W-:Y:S05]  /*a890*/  BRA `(.L_x_180) ;  /* 0xffffff8800e47947 */ /* 0x000fea000383ffff */
.L_x_60:
[----:B------:R-:W-:-:S07]  /*a8a0*/  MOV R0, UR5 ;  /* 0x0000000500007c02 */ /* 0x000fce0008000f00 */
.L_x_181:
[----:B-1----:R1:W2:Y:S02]  /*a8b0*/  SYNCS.PHASECHK.TRANS64.TRYWAIT P0, [R0+URZ], R3 ;  /* 0x00000003000075a7 */ /* 0x0022a400080011ff */
[----:B--2---:R-:W-:Y:S05]  /*a8c0*/  @!P0 NANOSLEEP.SYNCS 0x989680 ;  /* 0x009896800000895d */ /* 0x004fea0003900000 */
[----:B------:R-:W2:Y:S02]  /*a8d0*/  @!P0 SYNCS.PHASECHK.TRANS64 P0, [R0+URZ], R3 ;  /* 0x00000003000085a7 */ /* 0x000ea400080010ff */
[----:B--2---:R-:W-:Y:S05]  /*a8e0*/  @!P0 BRA `(.L_x_181) ;  /* 0xfffffffc00f08947 */ /* 0x004fea000383ffff */
[----:B------:R-:W-:Y:S05]  /*a8f0*/  BRA `(.L_x_182) ;  /* 0xffffff8800f07947 */ /* 0x000fea000383ffff */
.L_x_61:
[----:B------:R-:W-:-:S07]  /*a900*/  MOV R0, UR5 ;  /* 0x0000000500007c02 */ /* 0x000fce0008000f00 */
.L_x_183:
[----:B-1----:R1:W2:Y:S02]  /*a910*/  SYNCS.PHASECHK.TRANS64.TRYWAIT P0, [R0+URZ], R3 ;  /* 0x00000003000075a7 */ /* 0x0022a400080011ff */
[----:B--2---:R-:W-:Y:S05]  /*a920*/  @!P0 NANOSLEEP.SYNCS 0x989680 ;  /* 0x009896800000895d */ /* 0x004fea0003900000 */
[----:B------:R-:W2:Y:S02]  /*a930*/  @!P0 SYNCS.PHASECHK.TRANS64 P0, [R0+URZ], R3 ;  /* 0x00000003000085a7 */ /* 0x000ea400080010ff */
[----:B--2---:R-:W-:Y:S05]  /*a940*/  @!P0 BRA `(.L_x_183) ;  /* 0xfffffffc00f08947 */ /* 0x004fea000383ffff */
[----:B------:R-:W-:Y:S05]  /*a950*/  BRA `(.L_x_184) ;  /* 0xffffff8800fc7947 */ /* 0x000fea000383ffff */
.L_x_62:
[----:B------:R-:W-:-:S07]  /*a960*/  MOV R0, UR5 ;  /* 0x0000000500007c02 */ /* 0x000fce0008000f00 */
.L_x_185:
[----:B-1----:R1:W2:Y:S02]  /*a970*/  SYNCS.PHASECHK.TRANS64.TRYWAIT P0, [R0+URZ], R3 ;  /* 0x00000003000075a7 */ /* 0x0022a400080011ff */
[----:B--2---:R-:W-:Y:S05]  /*a980*/  @!P0 NANOSLEEP.SYNCS 0x989680 ;  /* 0x009896800000895d */ /* 0x004fea0003900000 */
[----:B------:R-:W2:Y:S02]  /*a990*/  @!P0 SYNCS.PHASECHK.TRANS64 P0, [R0+URZ], R3 ;  /* 0x00000003000085a7 */ /* 0x000ea400080010ff */
[----:B--2---:R-:W-:Y:S05]  /*a9a0*/  @!P0 BRA `(.L_x_185) ;  /* 0xfffffffc00f08947 */ /* 0x004fea000383ffff */
[----:B------:R-:W-:Y:S05]  /*a9b0*/  BRA `(.L_x_186) ;  /* 0xffffff8c00087947 */ /* 0x000fea000383ffff */
.L_x_63:
[----:B------:R-:W-:-:S07]  /*a9c0*/  MOV R0, UR5 ;  /* 0x0000000500007c02 */ /* 0x000fce0008000f00 */
.L_x_187:
[----:B-1----:R1:W2:Y:S02]  /*a9d0*/  SYNCS.PHASECHK.TRANS64.TRYWAIT P0, [R0+URZ], R3 ;  /* 0x00000003000075a7 */ /* 0x0022a400080011ff */
[----:B--2---:R-:W-:Y:S05]  /*a9e0*/  @!P0 NANOSLEEP.SYNCS 0x989680 ;  /* 0x009896800000895d */ /* 0x004fea0003900000 */
[----:B------:R-:W2:Y:S02]  /*a9f0*/  @!P0 SYNCS.PHASECHK.TRANS64 P0, [R0+URZ], R3 ;  /* 0x00000003000085a7 */ /* 0x000ea400080010ff */
[----:B--2---:R-:W-:Y:S05]  /*aa00*/  @!P0 BRA `(.L_x_187) ;  /* 0xfffffffc00f08947 */ /* 0x004fea000383ffff */
[----:B------:R-:W-:Y:S05]  /*aa10*/  BRA `(.L_x_188) ;  /* 0xffffff8c00147947 */ /* 0x000fea000383ffff */
.L_x_64:
[----:B------:R-:W-:-:S07]  /*aa20*/  MOV R0, UR5 ;  /* 0x0000000500007c02 */ /* 0x000fce0008000f00 */
.L_x_189:
[----:B-1----:R1:W2:Y:S02]  /*aa30*/  SYNCS.PHASECHK.TRANS64.TRYWAIT P0, [R0+URZ], R3 ;  /* 0x00000003000075a7 */ /* 0x0022a400080011ff */
[----:B--2---:R-:W-:Y:S05]  /*aa40*/  @!P0 NANOSLEEP.SYNCS 0x989680 ;  /* 0x009896800000895d */ /* 0x004fea0003900000 */
[----:B------:R-:W2:Y:S02]  /*aa50*/  @!P0 SYNCS.PHASECHK.TRANS64 P0, [R0+URZ], R3 ;  /* 0x00000003000085a7 */ /* 0x000ea400080010ff */
[----:B--2---:R-:W-:Y:S05]  /*aa60*/  @!P0 BRA `(.L_x_189) ;  /* 0xfffffffc00f08947 */ /* 0x004fea000383ffff */
[----:B------:R-:W-:Y:S05]  /*aa70*/  BRA `(.L_x_190) ;  /* 0xffffff8c00207947 */ /* 0x000fea000383ffff */
.L_x_65:
[----:B------:R-:W-:-:S07]  /*aa80*/  MOV R0, UR5 ;  /* 0x0000000500007c02 */ /* 0x000fce0008000f00 */
.L_x_191:
[----:B-1----:R1:W2:Y:S02]  /*aa90*/  SYNCS.PHASECHK.TRANS64.TRYWAIT P0, [R0+URZ], R3 ;  /* 0x00000003000075a7 */ /* 0x0022a400080011ff */
[----:B--2---:R-:W-:Y:S05]  /*aaa0*/  @!P0 NANOSLEEP.SYNCS 0x989680 ;  /* 0x009896800000895d */ /* 0x004fea0003900000 */
[----:B------:R-:W2:Y:S02]  /*aab0*/  @!P0 SYNCS.PHASECHK.TRANS64 P0, [R0+URZ], R3 ;  /* 0x00000003000085a7 */ /* 0x000ea400080010ff */
[----:B--2---:R-:W-:Y:S05]  /*aac0*/  @!P0 BRA `(.L_x_191) ;  /* 0xfffffffc00f08947 */ /* 0x004fea000383ffff */
[----:B------:R-:W-:Y:S05]  /*aad0*/  BRA `(.L_x_192) ;  /* 0xffffff8c002c7947 */ /* 0x000fea000383ffff */
.L_x_66:
[----:B------:R-:W-:-:S07]  /*aae0*/  MOV R0, UR5 ;  /* 0x0000000500007c02 */ /* 0x000fce0008000f00 */
.L_x_193:
[----:B-1----:R1:W2:Y:S02]  /*aaf0*/  SYNCS.PHASECHK.TRANS64.TRYWAIT P0, [R0+URZ], R3 ;  /* 0x00000003000075a7 */ /* 0x0022a400080011ff */
[----:B--2---:R-:W-:Y:S05]  /*ab00*/  @!P0 NANOSLEEP.SYNCS 0x989680 ;  /* 0x009896800000895d */ /* 0x004fea0003900000 */
[----:B------:R-:W2:Y:S02]  /*ab10*/  @!P0 SYNCS.PHASECHK.TRANS64 P0, [R0+URZ], R3 ;  /* 0x00000003000085a7 */ /* 0x000ea400080010ff */
[----:B--2---:R-:W-:Y:S05]  /*ab20*/  @!P0 BRA `(.L_x_193) ;  /* 0xfffffffc00f08947 */ /* 0x004fea000383ffff */
[----:B------:R-:W-:Y:S05]  /*ab30*/  BRA `(.L_x_194) ;  /* 0xffffff8c00387947 */ /* 0x000fea000383ffff */
.L_x_67:
[----:B------:R-:W-:-:S07]  /*ab40*/  MOV R0, UR5 ;  /* 0x0000000500007c02 */ /* 0x000fce0008000f00 */
.L_x_195:
[----:B-1----:R1:W2:Y:S02]  /*ab50*/  SYNCS.PHASECHK.TRANS64.TRYWAIT P0, [R0+URZ], R3 ;  /* 0x00000003000075a7 */ /* 0x0022a400080011ff */
[----:B--2---:R-:W-:Y:S05]  /*ab60*/  @!P0 NANOSLEEP.SYNCS 0x989680 ;  /* 0x009896800000895d */ /* 0x004fea0003900000 */
[----:B------:R-:W2:Y:S02]  /*ab70*/  @!P0 SYNCS.PHASECHK.TRANS64 P0, [R0+URZ], R3 ;  /* 0x00000003000085a7 */ /* 0x000ea400080010ff */
[----:B--2---:R-:W-:Y:S05]  /*ab80*/  @!P0 BRA `(.L_x_195) ;  /* 0xfffffffc00f08947 */ /* 0x004fea000383ffff */
[----:B------:R-:W-:Y:S05]  /*ab90*/  BRA `(.L_x_196) ;  /* 0xffffff8c00447947 */ /* 0x000fea000383ffff */
.L_x_68:
[----:B------:R-:W-:-:S07]  /*aba0*/  MOV R0, UR5 ;  /* 0x0000000500007c02 */ /* 0x000fce0008000f00 */
.L_x_197:
[----:B-1----:R1:W2:Y:S02]  /*abb0*/  SYNCS.PHASECHK.TRANS64.TRYWAIT P0, [R0+URZ], R3 ;  /* 0x00000003000075a7 */ /* 0x0022a400080011ff */
[----:B--2---:R-:W-:Y:S05]  /*abc0*/  @!P0 NANOSLEEP.SYNCS 0x989680 ;  /* 0x009896800000895d */ /* 0x004fea0003900000 */
[----:B------:R-:W2:Y:S02]  /*abd0*/  @!P0 SYNCS.PHASECHK.TRANS64 P0, [R0+URZ], R3 ;  /* 0x00000003000085a7 */ /* 0x000ea400080010ff */
[----:B--2---:R-:W-:Y:S05]  /*abe0*/  @!P0 BRA `(.L_x_197) ;  /* 0xfffffffc00f08947 */ /* 0x004fea000383ffff */
[----:B------:R-:W-:Y:S05]  /*abf0*/  BRA `(.L_x_198) ;  /* 0xffffff8c00507947 */ /* 0x000fea000383ffff */
.L_x_69:
[----:B------:R-:W-:-:S07]  /*ac00*/  MOV R0, UR5 ;  /* 0x0000000500007c02 */ /* 0x000fce0008000f00 */
.L_x_199:
[----:B-1----:R1:W2:Y:S02]  /*ac10*/  SYNCS.PHASECHK.TRANS64.TRYWAIT P0, [R0+URZ], R3 ;  /* 0x00000003000075a7 */ /* 0x0022a400080011ff */
[----:B--2---:R-:W-:Y:S05]  /*ac20*/  @!P0 NANOSLEEP.SYNCS 0x989680 ;  /* 0x009896800000895d */ /* 0x004fea0003900000 */
[----:B------:R-:W2:Y:S02]  /*ac30*/  @!P0 SYNCS.PHASECHK.TRANS64 P0, [R0+URZ], R3 ;  /* 0x00000003000085a7 */ /* 0x000ea400080010ff */
[----:B--2---:R-:W-:Y:S05]  /*ac40*/  @!P0 BRA `(.L_x_199) ;  /* 0xfffffffc00f08947 */ /* 0x004fea000383ffff */
[----:B------:R-:W-:Y:S05]  /*ac50*/  BRA `(.L_x_200) ;  /* 0xffffff8c005c7947 */ /* 0x000fea000383ffff */
.L_x_70:
[----:B------:R-:W-:-:S07]  /*ac60*/  MOV R0, UR5 ;  /* 0x0000000500007c02 */ /* 0x000fce0008000f00 */
.L_x_201:
[----:B-1----:R1:W2:Y:S02]  /*ac70*/  SYNCS.PHASECHK.TRANS64.TRYWAIT P0, [R0+URZ], R3 ;  /* 0x00000003000075a7 */ /* 0x0022a400080011ff */
[----:B--2---:R-:W-:Y:S05]  /*ac80*/  @!P0 NANOSLEEP.SYNCS 0x989680 ;  /* 0x009896800000895d */ /* 0x004fea0003900000 */
[----:B------:R-:W2:Y:S02]  /*ac90*/  @!P0 SYNCS.PHASECHK.TRANS64 P0, [R0+URZ], R3 ;  /* 0x00000003000085a7 */ /* 0x000ea400080010ff */
[----:B--2---:R-:W-:Y:S05]  /*aca0*/  @!P0 BRA `(.L_x_201) ;  /* 0xfffffffc00f08947 */ /* 0x004fea000383ffff */
[----:B------:R-:W-:Y:S05]  /*acb0*/  BRA `(.L_x_202) ;  /* 0xffffff8c00687947 */ /* 0x000fea000383ffff */
.L_x_71:
[----:B------:R-:W-:-:S07]  /*acc0*/  MOV R0, UR5 ;  /* 0x0000000500007c02 */ /* 0x000fce0008000f00 */
.L_x_203:
[----:B-1----:R1:W2:Y:S02]  /*acd0*/  SYNCS.PHASECHK.TRANS64.TRYWAIT P0, [R0+URZ], R3 ;  /* 0x00000003000075a7 */ /* 0x0022a400080011ff */
[----:B--2---:R-:W-:Y:S05]  /*ace0*/  @!P0 NANOSLEEP.SYNCS 0x989680 ;  /* 0x009896800000895d */ /* 0x004fea0003900000 */
[----:B------:R-:W2:Y:S02]  /*acf0*/  @!P0 SYNCS.PHASECHK.TRANS64 P0, [R0+URZ], R3 ;  /* 0x00000003000085a7 */ /* 0x000ea400080010ff */
[----:B--2---:R-:W-:Y:S05]  /*ad00*/  @!P0 BRA `(.L_x_203) ;  /* 0xfffffffc00f08947 */ /* 0x004fea000383ffff */
[----:B------:R-:W-:Y:S05]  /*ad10*/  BRA `(.L_x_204) ;  /* 0xffffff8c00747947 */ /* 0x000fea000383ffff */
.L_x_72:
[----:B------:R-:W-:-:S07]  /*ad20*/  MOV R0, UR5 ;  /* 0x0000000500007c02 */ /* 0x000fce0008000f00 */
.L_x_205:
[----:B-1----:R1:W2:Y:S02]  /*ad30*/  SYNCS.PHASECHK.TRANS64.TRYWAIT P0, [R0+URZ], R3 ;  /* 0x00000003000075a7 */ /* 0x0022a400080011ff */
[----:B--2---:R-:W-:Y:S05]  /*ad40*/  @!P0 NANOSLEEP.SYNCS 0x989680 ;  /* 0x009896800000895d */ /* 0x004fea0003900000 */
[----:B------:R-:W2:Y:S02]  /*ad50*/  @!P0 SYNCS.PHASECHK.TRANS64 P0, [R0+URZ], R3 ;  /* 0x00000003000085a7 */ /* 0x000ea400080010ff */
[----:B--2---:R-:W-:Y:S05]  /*ad60*/  @!P0 BRA `(.L_x_205) ;  /* 0xfffffffc00f08947 */ /* 0x004fea000383ffff */
[----:B------:R-:W-:Y:S05]  /*ad70*/  BRA `(.L_x_206) ;  /* 0xffffff8c00807947 */ /* 0x000fea000383ffff */
.L_x_73:
[----:B------:R-:W-:-:S07]  /*ad80*/  MOV R0, UR5 ;  /* 0x0000000500007c02 */ /* 0x000fce0008000f00 */
.L_x_207:
[----:B-1----:R1:W2:Y:S02]  /*ad90*/  SYNCS.PHASECHK.TRANS64.TRYWAIT P0, [R0+URZ], R3 ;  /* 0x00000003000075a7 */ /* 0x0022a400080011ff */
[----:B--2---:R-:W-:Y:S05]  /*ada0*/  @!P0 NANOSLEEP.SYNCS 0x989680 ;  /* 0x009896800000895d */ /* 0x004fea0003900000 */
[----:B------:R-:W2:Y:S02]  /*adb0*/  @!P0 SYNCS.PHASECHK.TRANS64 P0, [R0+URZ], R3 ;  /* 0x00000003000085a7 */ /* 0x000ea400080010ff */
[----:B--2---:R-:W-:Y:S05]  /*adc0*/  @!P0 BRA `(.L_x_207) ;  /* 0xfffffffc00f08947 */ /* 0x004fea000383ffff */
[----:B------:R-:W-:Y:S05]  /*add0*/  BRA `(.L_x_208) ;  /* 0xffffff8c008c7947 */ /* 0x000fea000383ffff */
.L_x_74:
[----:B------:R-:W-:-:S07]  /*ade0*/  MOV R0, UR5 ;  /* 0x0000000500007c02 */ /* 0x000fce0008000f00 */
.L_x_209:
[----:B-1----:R1:W2:Y:S02]  /*adf0*/  SYNCS.PHASECHK.TRANS64.TRYWAIT P0, [R0+URZ], R3 ;  /* 0x00000003000075a7 */ /* 0x0022a400080011ff */
[----:B--2---:R-:W-:Y:S05]  /*ae00*/  @!P0 NANOSLEEP.SYNCS 0x989680 ;  /* 0x009896800000895d */ /* 0x004fea0003900000 */
[----:B------:R-:W2:Y:S02]  /*ae10*/  @!P0 SYNCS.PHASECHK.TRANS64 P0, [R0+URZ], R3 ;  /* 0x00000003000085a7 */ /* 0x000ea400080010ff */
[----:B--2---:R-:W-:Y:S05]  /*ae20*/  @!P0 BRA `(.L_x_209) ;  /* 0xfffffffc00f08947 */ /* 0x004fea000383ffff */
[----:B------:R-:W-:Y:S05]  /*ae30*/  BRA `(.L_x_210) ;  /* 0xffffff8c00987947 */ /* 0x000fea000383ffff */
.L_x_75:
[----:B------:R-:W-:-:S07]  /*ae40*/  MOV R0, UR5 ;  /* 0x0000000500007c02 */ /* 0x000fce0008000f00 */
.L_x_211:
[----:B-1----:R1:W2:Y:S02]  /*ae50*/  SYNCS.PHASECHK.TRANS64.TRYWAIT P0, [R0+URZ], R3 ;  /* 0x00000003000075a7 */ /* 0x0022a400080011ff */
[----:B--2---:R-:W-:Y:S05]  /*ae60*/  @!P0 NANOSLEEP.SYNCS 0x989680 ;  /* 0x009896800000895d */ /* 0x004fea0003900000 */
[----:B------:R-:W2:Y:S02]  /*ae70*/  @!P0 SYNCS.PHASECHK.TRANS64 P0, [R0+URZ], R3 ;  /* 0x00000003000085a7 */ /* 0x000ea400080010ff */
[----:B--2---:R-:W-:Y:S05]  /*ae80*/  @!P0 BRA `(.L_x_211) ;  /* 0xfffffffc00f08947 */ /* 0x004fea000383ffff */
[----:B------:R-:W-:Y:S05]  /*ae90*/  BRA `(.L_x_212) ;  /* 0xffffff8c00a47947 */ /* 0x000fea000383ffff */
.L_x_76:
[----:B------:R-:W-:-:S07]  /*aea0*/  MOV R0, UR5 ;  /* 0x0000000500007c02 */ /* 0x000fce0008000f00 */
.L_x_213:
[----:B-1----:R1:W2:Y:S02]  /*aeb0*/  SYNCS.PHASECHK.TRANS64.TRYWAIT P0, [R0+URZ], R3 ;  /* 0x00000003000075a7 */ /* 0x0022a400080011ff */
[----:B--2---:R-:W-:Y:S05]  /*aec0*/  @!P0 NANOSLEEP.SYNCS 0x989680 ;  /* 0x009896800000895d */ /* 0x004fea0003900000 */
[----:B------:R-:W2:Y:S02]  /*aed0*/  @!P0 SYNCS.PHASECHK.TRANS64 P0, [R0+URZ], R3 ;  /* 0x00000003000085a7 */ /* 0x000ea400080010ff */
[----:B--2---:R-:W-:Y:S05]  /*aee0*/  @!P0 BRA `(.L_x_213) ;  /* 0xfffffffc00f08947 */ /* 0x004fea000383ffff */
[----:B------:R-:W-:Y:S05]  /*aef0*/  BRA `(.L_x_214) ;  /* 0xffffff8c00b07947 */ /* 0x000fea000383ffff */
.L_x_79:
[----:B-1----:R1:W2:Y:S02]  /*af00*/  SYNCS.PHASECHK.TRANS64.TRYWAIT P0, [R0+URZ+0x2a0], R5 ;  /* 0x0002a005000075a7 */ /* 0x0022a400080011ff */
[----:B--2---:R-:W-:Y:S05]  /*af10*/  @!P0 NANOSLEEP.SYNCS 0x989680 ;  /* 0x009896800000895d */ /* 0x004fea0003900000 */
[----:B------:R-:W2:Y:S02]  /*af20*/  @!P0 SYNCS.PHASECHK.TRANS64 P0, [R0+URZ+0x2a0], R5 ;  /* 0x0002a005000085a7 */ /* 0x000ea400080010ff */
[----:B--2---:R-:W-:Y:S05]  /*af30*/  @!P0 BRA `(.L_x_79) ;  /* 0xfffffffc00f08947 */ /* 0x004fea000383ffff */
[----:B------:R-:W-:Y:S05]  /*af40*/  BRA `(.L_x_215) ;  /* 0xffffff9000107947 */ /* 0x000fea000383ffff */
.L_x_80:
[----:B------:R-:W-:-:S07]  /*af50*/  MOV R0, UR4 ;  /* 0x0000000400007c02 */ /* 0x000fce0008000f00 */
.L_x_216:
[----:B-1----:R1:W2:Y:S02]  /*af60*/  SYNCS.PHASECHK.TRANS64.TRYWAIT P0, [R0+URZ+0x250], R7 ;  /* 0x00025007000075a7 */ /* 0x0022a400080011ff */
[----:B--2---:R-:W-:Y:S05]  /*af70*/  @!P0 NANOSLEEP.SYNCS 0x989680 ;  /* 0x009896800000895d */ /* 0x004fea0003900000 */
[----:B------:R-:W2:Y:S02]  /*af80*/  @!P0 SYNCS.PHASECHK.TRANS64 P0, [R0+URZ+0x250], R7 ;  /* 0x00025007000085a7 */ /* 0x000ea400080010ff */
[----:B--2---:R-:W-:Y:S05]  /*af90*/  @!P0 BRA `(.L_x_216) ;  /* 0xfffffffc00f08947 */ /* 0x004fea000383ffff */
[----:B------:R-:W-:Y:S05]  /*afa0*/  BRA `(.L_x_217) ;  /* 0xffffff9000207947 */ /* 0x000fea000383ffff */
.L_x_81:
[----:B-1----:R1:W2:Y:S02]  /*afb0*/  SYNCS.PHASECHK.TRANS64.TRYWAIT P1, [R0+URZ+0x240], R5 ;  /* 0x00024005000075a7 */ /* 0x0022a400080211ff */
[----:B--2---:R-:W-:Y:S05]  /*afc0*/  @!P1 NANOSLEEP.SYNCS 0x989680 ;  /* 0x009896800000995d */ /* 0x004fea0003900000 */
[----:B------:R-:W2:Y:S02]  /*afd0*/  @!P1 SYNCS.PHASECHK.TRANS64 P1, [R0+URZ+0x240], R5 ;  /* 0x00024005000095a7 */ /* 0x000ea400080210ff */
[----:B--2---:R-:W-:Y:S05]  /*afe0*/  @!P1 BRA `(.L_x_81) ;  /* 0xfffffffc00f09947 */ /* 0x004fea000383ffff */
[----:B------:R-:W-:Y:S05]  /*aff0*/  BRA `(.L_x_218) ;  /* 0xffffff9000507947 */ /* 0x000fea000383ffff */
.L_x_84:
[----:B------:R-:W-:-:S07]  /*b000*/  MOV R0, UR4 ;  /* 0x0000000400007c02 */ /* 0x000fce0008000f00 */
.L_x_219:
[----:B-1----:R1:W2:Y:S02]  /*b010*/  SYNCS.PHASECHK.TRANS64.TRYWAIT P0, [R0+URZ+0x250], R3 ;  /* 0x00025003000075a7 */ /* 0x0022a400080011ff */
[----:B--2---:R-:W-:Y:S05]  /*b020*/  @!P0 NANOSLEEP.SYNCS 0x989680 ;  /* 0x009896800000895d */ /* 0x004fea0003900000 */
[----:B------:R-:W2:Y:S02]  /*b030*/  @!P0 SYNCS.PHASECHK.TRANS64 P0, [R0+URZ+0x250], R3 ;  /* 0x00025003000085a7 */ /* 0x000ea400080010ff */
[----:B--2---:R-:W-:Y:S05]  /*b040*/  @!P0 BRA `(.L_x_219) ;  /* 0xfffffffc00f08947 */ /* 0x004fea000383ffff */
[----:B------:R-:W-:Y:S05]  /*b050*/  BRA `(.L_x_83) ;  /* 0xffffff9000a47947 */ /* 0x000fea000383ffff */
.L_x_93:
[----:B-1----:R-:W-:-:S04]  /*b060*/  MOV R5, UR6 ;  /* 0x0000000600057c02 */ /* 0x002fc80008000f00 */
[----:B------:R1:W2:Y:S03]  /*b070*/  SYNCS.PHASECHK.TRANS64.TRYWAIT P0, [R5+URZ+0x8], R6 ;  /* 0x00000806050075a7 */ /* 0x0002a600080011ff */
[----:B--2---:R-:W-:Y:S05]  /*b080*/  @!P0 NANOSLEEP.SYNCS 0x989680 ;  /* 0x009896800000895d */ /* 0x004fea0003900000 */
[----:B------:R-:W2:Y:S02]  /*b090*/  @!P0 SYNCS.PHASECHK.TRANS64 P0, [R5+URZ+0x8], R6 ;  /* 0x00000806050085a7 */ /* 0x000ea400080010ff */
[----:B--2---:R-:W-:Y:S05]  /*b0a0*/  @!P0 BRA `(.L_x_93) ;  /* 0xfffffffc00ec8947 */ /* 0x004fea000383ffff */
[----:B------:R-:W-:Y:S05]  /*b0b0*/  BRA `(.L_x_92) ;  /* 0xffffff9400587947 */ /* 0x000fea000383ffff */
.L_x_95:
[----:B------:R-:W-:Y:S01]  /*b0c0*/  BSSY B0, `(.L_x_220) ;  /* 0x0000006000007945 */ /* 0x000fe20003800000 */
[----:B------:R-:W-:-:S07]  /*b0d0*/  MOV R15, 0xffffffff ;  /* 0xffffffff000f7802 */ /* 0x000fce0000000f00 */
[----:B-1----:R-:W-:Y:S05]  /*b0e0*/  WARPSYNC.COLLECTIVE R15, `(.L_x_221) ;  /* 0x000000000f0c7348 */ /* 0x002fea0003c00000 */
[----:B------:R-:W-:Y:S02]  /*b0f0*/  ELECT P6, UR79, PT ;  /* 0x00000000004f782f */ /* 0x000fe400038c0000 */
[----:B------:R-:W-:Y:S01]  /*b100*/  MOV R14, UR79 ;  /* 0x0000004f000e7c02 */ /* 0x000fe20008000f00 */
[----:B-1----:R-:W-:Y:S10]  /*b110*/  ENDCOLLECTIVE ;  /* 0x000000000000791b */ /* 0x002ff40003800000 */
.L_x_221:
[----:B------:R-:W-:Y:S05]  /*b120*/  BSYNC B0 ;  /* 0x0000000000007941 */ /* 0x000fea0003800000 */
.L_x_220:
[----:B------:R-:W-:Y:S01]  /*b130*/  PLOP3.LUT P0, PT, P6, PT, PT, 0x80, 0x8 ;  /* 0x000000000008781c */ /* 0x000fe2000370f070 */
[----:B------:R-:W-:-:S12]  /*b140*/  BRA `(.L_x_222) ;  /* 0xffffff9400847947 */ /* 0x000fd8000383ffff */
.L_x_97:
[----:B-1----:R-:W-:-:S04]  /*b150*/  MOV R3, UR6 ;  /* 0x0000000600037c02 */ /* 0x002fc80008000f00 */
[----:B------:R1:W2:Y:S03]  /*b160*/  SYNCS.PHASECHK.TRANS64.TRYWAIT P0, [R3+URZ+0x8], R4 ;  /* 0x00000804030075a7 */ /* 0x0002a600080011ff */
[----:B--2---:R-:W-:Y:S05]  /*b170*/  @!P0 NANOSLEEP.SYNCS 0x989680 ;  /* 0x009896800000895d */ /* 0x004fea0003900000 */
[----:B------:R-:W2:Y:S02]  /*b180*/  @!P0 SYNCS.PHASECHK.TRANS64 P0, [R3+URZ+0x8], R4 ;  /* 0x00000804030085a7 */ /* 0x000ea400080010ff */
[----:B--2---:R-:W-:Y:S05]  /*b190*/  @!P0 BRA `(.L_x_97) ;  /* 0xfffffffc00ec8947 */ /* 0x004fea000383ffff */
[----:B------:R-:W-:Y:S05]  /*b1a0*/  BRA `(.L_x_96) ;  /* 0xffffff9400887947 */ /* 0x000fea000383ffff */
.L_x_98:
[----:B-1----:R1:W2:Y:S02]  /*b1b0*/  SYNCS.PHASECHK.TRANS64.TRYWAIT P0, [R0+URZ+0x240], R5 ;  /* 0x00024005000075a7 */ /* 0x0022a400080011ff */
[----:B--2---:R-:W-:Y:S05]  /*b1c0*/  @!P0 NANOSLEEP.SYNCS 0x989680 ;  /* 0x009896800000895d */ /* 0x004fea0003900000 */
[----:B------:R-:W2:Y:S02]  /*b1d0*/  @!P0 SYNCS.PHASECHK.TRANS64 P0, [R0+URZ+0x240], R5 ;  /* 0x00024005000085a7 */ /* 0x000ea400080010ff */
[----:B--2---:R-:W-:Y:S05]  /*b1e0*/  @!P0 BRA `(.L_x_98) ;  /* 0xfffffffc00f08947 */ /* 0x004fea000383ffff */
[----:B------:R-:W-:Y:S05]  /*b1f0*/  BRA `(.L_x_223) ;  /* 0xffffff98005c7947 */ /* 0x000fea000383ffff */
.L_x_100:
[----:B------:R-:W-:-:S07]  /*b200*/  MOV R0, UR19 ;  /* 0x0000001300007c02 */ /* 0x000fce0008000f00 */
.L_x_224:
[----:B-1----:R1:W2:Y:S02]  /*b210*/  SYNCS.PHASECHK.TRANS64.TRYWAIT P0, [R0+URZ+0x280], R5 ;  /* 0x00028005000075a7 */ /* 0x0022a400080011ff */
[----:B--2---:R-:W-:Y:S05]  /*b220*/  @!P0 NANOSLEEP.SYNCS 0x989680 ;  /* 0x009896800000895d */ /* 0x004fea0003900000 */
[----:B------:R-:W2:Y:S02]  /*b230*/  @!P0 SYNCS.PHASECHK.TRANS64 P0, [R0+URZ+0x280], R5 ;  /* 0x00028005000085a7 */ /* 0x000ea400080010ff */
[----:B--2---:R-:W-:Y:S05]  /*b240*/  @!P0 BRA `(.L_x_224) ;  /* 0xfffffffc00f08947 */ /* 0x004fea000383ffff */
[----:B------:R-:W-:Y:S05]  /*b250*/  BRA `(.L_x_225) ;  /* 0xffffff9800a47947 */ /* 0x000fea000383ffff */
.L_x_103:
[----:B------:R-:W-:Y:S07]  /*b260*/  MOV R0, UR7 ;  /* 0x0000000700007c02 */ /* 0x000fee0008000f00 */
.L_x_226:
[----:B-1----:R1:W2:Y:S02]  /*b270*/  SYNCS.PHASECHK.TRANS64.TRYWAIT P0, [R0+URZ], R5 ;  /* 0x00000005000075a7 */ /* 0x0022a400080011ff */
[----:B--2---:R-:W-:Y:S05]  /*b280*/  @!P0 NANOSLEEP.SYNCS 0x989680 ;  /* 0x009896800000895d */ /* 0x004fea0003900000 */
[----:B------:R-:W2:Y:S02]  /*b290*/  @!P0 SYNCS.PHASECHK.TRANS64 P0, [R0+URZ], R5 ;  /* 0x00000005000085a7 */ /* 0x000ea400080010ff */
[----:B--2---:R-:W-:Y:S05]  /*b2a0*/  @!P0 BRA `(.L_x_226) ;  /* 0xfffffffc00f08947 */ /* 0x004fea000383ffff */
[----:B------:R-:W-:Y:S05]  /*b2b0*/  BRA `(.L_x_102) ;  /* 0xffffff9800bc7947 */ /* 0x000fea000383ffff */
.L_x_107:
[----:B-1----:R-:W-:-:S07]  /*b2c0*/  MOV R0, UR4 ;  /* 0x0000000400007c02 */ /* 0x002fce0008000f00 */
.L_x_227:
[----:B-1----:R1:W2:Y:S02]  /*b2d0*/  SYNCS.PHASECHK.TRANS64.TRYWAIT P0, [R0+URZ], R3 ;  /* 0x00000003000075a7 */ /* 0x0022a400080011ff */
[----:B--2---:R-:W-:Y:S05]  /*b2e0*/  @!P0 NANOSLEEP.SYNCS 0x989680 ;  /* 0x009896800000895d */ /* 0x004fea0003900000 */
[----:B------:R-:W2:Y:S02]  /*b2f0*/  @!P0 SYNCS.PHASECHK.TRANS64 P0, [R0+URZ], R3 ;  /* 0x00000003000085a7 */ /* 0x000ea400080010ff */
[----:B--2---:R-:W-:Y:S05]  /*b300*/  @!P0 BRA `(.L_x_227) ;  /* 0xfffffffc00f08947 */ /* 0x004fea000383ffff */
[----:B------:R-:W-:Y:S05]  /*b310*/  BRA `(.L_x_228) ;  /* 0xffffff9c00747947 */ /* 0x000fea000383ffff */
.L_x_108:
[----:B------:R-:W-:-:S07]  /*b320*/  MOV R0, UR5 ;  /* 0x0000000500007c02 */ /* 0x000fce0008000f00 */
.L_x_229:
[----:B-1----:R1:W2:Y:S02]  /*b330*/  SYNCS.PHASECHK.TRANS64.TRYWAIT P0, [R0+URZ], R3 ;  /* 0x00000003000075a7 */ /* 0x0022a400080011ff */
[----:B--2---:R-:W-:Y:S05]  /*b340*/  @!P0 NANOSLEEP.SYNCS 0x989680 ;  /* 0x009896800000895d */ /* 0x004fea0003900000 */
[----:B------:R-:W2:Y:S02]  /*b350*/  @!P0 SYNCS.PHASECHK.TRANS64 P0, [R0+URZ], R3 ;  /* 0x00000003000085a7 */ /* 0x000ea400080010ff */
[----:B--2---:R-:W-:Y:S05]  /*b360*/  @!P0 BRA `(.L_x_229) ;  /* 0xfffffffc00f08947 */ /* 0x004fea000383ffff */
[----:B------:R-:W-:Y:S05]  /*b370*/  BRA `(.L_x_230) ;  /* 0xffffff9c00807947 */ /* 0x000fea000383ffff */
.L_x_109:
[----:B------:R-:W-:-:S07]  /*b380*/  MOV R0, UR5 ;  /* 0x0000000500007c02 */ /* 0x000fce0008000f00 */
.L_x_231:
[----:B-1----:R1:W2:Y:S02]  /*b390*/  SYNCS.PHASECHK.TRANS64.TRYWAIT P0, [R0+URZ], R3 ;  /* 0x00000003000075a7 */ /* 0x0022a400080011ff */
[----:B--2---:R-:W-:Y:S05]  /*b3a0*/  @!P0 NANOSLEEP.SYNCS 0x989680 ;  /* 0x009896800000895d */ /* 0x004fea0003900000 */
[----:B------:R-:W2:Y:S02]  /*b3b0*/  @!P0 SYNCS.PHASECHK.TRANS64 P0, [R0+URZ], R3 ;  /* 0x00000003000085a7 */ /* 0x000ea400080010ff */
[----:B--2---:R-:W-:Y:S05]  /*b3c0*/  @!P0 BRA `(.L_x_231) ;  /* 0xfffffffc00f08947 */ /* 0x004fea000383ffff */
[----:B------:R-:W-:Y:S05]  /*b3d0*/  BRA `(.L_x_232) ;  /* 0xffffff9c008c7947 */ /* 0x000fea000383ffff */
.L_x_112:
[----:B------:R-:W-:-:S07]  /*b3e0*/  MOV R0, UR14 ;  /* 0x0000000e00007c02 */ /* 0x000fce0008000f00 */
.L_x_233:
[----:B-1----:R1:W2:Y:S02]  /*b3f0*/  SYNCS.PHASECHK.TRANS64.TRYWAIT P1, [R0+URZ+0x2c0], R3 ;  /* 0x0002c003000075a7 */ /* 0x0022a400080211ff */
[----:B--2---:R-:W-:Y:S05]  /*b400*/  @!P1 NANOSLEEP.SYNCS 0x989680 ;  /* 0x009896800000995d */ /* 0x004fea0003900000 */
[----:B------:R-:W2:Y:S02]  /*b410*/  @!P1 SYNCS.PHASECHK.TRANS64 P1, [R0+URZ+0x2c0], R3 ;  /* 0x0002c003000095a7 */ /* 0x000ea400080210ff */
[----:B--2---:R-:W-:Y:S05]  /*b420*/  @!P1 BRA `(.L_x_233) ;  /* 0xfffffffc00f09947 */ /* 0x004fea000383ffff */
[----:B------:R-:W-:Y:S05]  /*b430*/  BRA `(.L_x_234) ;  /* 0xffffff9c00d87947 */ /* 0x000fea000383ffff */
.L_x_117:
[----:B---3--:R3:W4:Y:S02]  /*b440*/  SYNCS.PHASECHK.TRANS64.TRYWAIT P0, [R3+URZ+0x240], R0 ;  /* 0x00024000030075a7 */ /* 0x00872400080011ff */
[----:B----4-:R-:W-:Y:S05]  /*b450*/  @!P0 NANOSLEEP.SYNCS 0x989680 ;  /* 0x009896800000895d */ /* 0x010fea0003900000 */
[----:B------:R-:W4:Y:S02]  /*b460*/  @!P0 SYNCS.PHASECHK.TRANS64 P0, [R3+URZ+0x240], R0 ;  /* 0x00024000030085a7 */ /* 0x000f2400080010ff */
[----:B----4-:R-:W-:Y:S05]  /*b470*/  @!P0 BRA `(.L_x_117) ;  /* 0xfffffffc00f08947 */ /* 0x010fea000383ffff */
[----:B------:R-:W-:Y:S05]  /*b480*/  BRA `(.L_x_235) ;  /* 0xffffffa400047947 */ /* 0x000fea000383ffff */
.L_x_120:
[----:B------:R-:W-:Y:S07]  /*b490*/  MOV R0, UR21 ;  /* 0x0000001500007c02 */ /* 0x000fee0008000f00 */
.L_x_236:
[----:B---3--:R3:W4:Y:S02]  /*b4a0*/  SYNCS.PHASECHK.TRANS64.TRYWAIT P1, [R0+URZ+0x238], R3 ;  /* 0x00023803000075a7 */ /* 0x00872400080211ff */
[----:B----4-:R-:W-:Y:S05]  /*b4b0*/  @!P1 NANOSLEEP.SYNCS 0x989680 ;  /* 0x009896800000995d */ /* 0x010fea0003900000 */
[----:B------:R-:W4:Y:S02]  /*b4c0*/  @!P1 SYNCS.PHASECHK.TRANS64 P1, [R0+URZ+0x238], R3 ;  /* 0x00023803000095a7 */ /* 0x000f2400080210ff */
[----:B----4-:R-:W-:Y:S05]  /*b4d0*/  @!P1 BRA `(.L_x_236) ;  /* 0xfffffffc00f09947 */ /* 0x010fea000383ffff */
[----:B------:R-:W-:Y:S05]  /*b4e0*/  BRA `(.L_x_119) ;  /* 0xffffffa800787947 */ /* 0x000fea000383ffff */
.L_x_123:
[----:B---3--:R-:W-:Y:S07]  /*b4f0*/  MOV R3, UR21 ;  /* 0x0000001500037c02 */ /* 0x008fee0008000f00 */
.L_x_237:
[----:B---3--:R3:W4:Y:S02]  /*b500*/  SYNCS.PHASECHK.TRANS64.TRYWAIT P0, [R3+URZ+0x228], R2 ;  /* 0x00022802030075a7 */ /* 0x00872400080011ff */
[----:B----4-:R-:W-:Y:S05]  /*b510*/  @!P0 NANOSLEEP.SYNCS 0x989680 ;  /* 0x009896800000895d */ /* 0x010fea0003900000 */
[----:B------:R-:W4:Y:S02]  /*b520*/  @!P0 SYNCS.PHASECHK.TRANS64 P0, [R3+URZ+0x228], R2 ;  /* 0x00022802030085a7 */ /* 0x000f2400080010ff */
[----:B----4-:R-:W-:Y:S05]  /*b530*/  @!P0 BRA `(.L_x_237) ;  /* 0xfffffffc00f08947 */ /* 0x010fea000383ffff */
[----:B------:R-:W-:Y:S05]  /*b540*/  BRA `(.L_x_238) ;  /* 0xffffffa800d07947 */ /* 0x000fea000383ffff */
.L_x_126:
[----:B------:R-:W-:Y:S07]  /*b550*/  MOV R0, UR4 ;  /* 0x0000000400007c02 */ /* 0x000fee0008000f00 */
.L_x_239:
[----:B-1----:R1:W2:Y:S02]  /*b560*/  SYNCS.PHASECHK.TRANS64.TRYWAIT P0, [R0+URZ+0x240], R3 ;  /* 0x00024003000075a7 */ /* 0x0022a400080011ff */
[----:B--2---:R-:W-:Y:S05]  /*b570*/  @!P0 NANOSLEEP.SYNCS 0x989680 ;  /* 0x009896800000895d */ /* 0x004fea0003900000 */
[----:B------:R-:W2:Y:S02]  /*b580*/  @!P0 SYNCS.PHASECHK.TRANS64 P0, [R0+URZ+0x240], R3 ;  /* 0x00024003000085a7 */ /* 0x000ea400080010ff */
[----:B--2---:R-:W-:Y:S05]  /*b590*/  @!P0 BRA `(.L_x_239) ;  /* 0xfffffffc00f08947 */ /* 0x004fea000383ffff */
[----:B------:R-:W-:Y:S05]  /*b5a0*/  BRA `(.L_x_240) ;  /* 0xffffffb0004c7947 */ /* 0x000fea000383ffff */
.L_x_132:
[----:B------:R-:W-:Y:S07]  /*b5b0*/  MOV R3, UR47 ;  /* 0x0000002f00037c02 */ /* 0x000fee0008000f00 */
.L_x_241:
[----:B-1----:R1:W3:Y:S02]  /*b5c0*/  SYNCS.PHASECHK.TRANS64.TRYWAIT P1, [R3+URZ+0x220], R4 ;  /* 0x00022004030075a7 */ /* 0x0022e400080211ff */
[----:B---3--:R-:W-:Y:S05]  /*b5d0*/  @!P1 NANOSLEEP.SYNCS 0x989680 ;  /* 0x009896800000995d */ /* 0x008fea0003900000 */
[----:B------:R-:W3:Y:S02]  /*b5e0*/  @!P1 SYNCS.PHASECHK.TRANS64 P1, [R3+URZ+0x220], R4 ;  /* 0x00022004030095a7 */ /* 0x000ee400080210ff */
[----:B---3--:R-:W-:Y:S05]  /*b5f0*/  @!P1 BRA `(.L_x_241) ;  /* 0xfffffffc00f09947 */ /* 0x008fea000383ffff */
[----:B------:R-:W-:Y:S05]  /*b600*/  BRA `(.L_x_131) ;  /* 0xffffffbc003c7947 */ /* 0x000fea000383ffff */
.L_x_134:
[----:B------:R-:W-:Y:S07]  /*b610*/  MOV R3, UR48 ;  /* 0x0000003000037c02 */ /* 0x000fee0008000f00 */
.L_x_242:
[----:B-1----:R1:W4:Y:S02]  /*b620*/  SYNCS.PHASECHK.TRANS64.TRYWAIT P1, [R3+URZ+0x260], R0 ;  /* 0x00026000030075a7 */ /* 0x00232400080211ff */
[----:B----4-:R-:W-:Y:S05]  /*b630*/  @!P1 NANOSLEEP.SYNCS 0x989680 ;  /* 0x009896800000995d */ /* 0x010fea0003900000 */
[----:B------:R-:W4:Y:S02]  /*b640*/  @!P1 SYNCS.PHASECHK.TRANS64 P1, [R3+URZ+0x260], R0 ;  /* 0x00026000030095a7 */ /* 0x000f2400080210ff */
[----:B----4-:R-:W-:Y:S05]  /*b650*/  @!P1 BRA `(.L_x_242) ;  /* 0xfffffffc00f09947 */ /* 0x010fea000383ffff */
[----:B------:R-:W-:Y:S05]  /*b660*/  BRA `(.L_x_133) ;  /* 0xffffffbc00f47947 */ /* 0x000fea000383ffff */
        .weak           $__internal_0_$__cuda_sm10x_tcgen05_guardrail_trap_col_being_dealloced_not_returned_by_alloc
        .type           $__internal_0_$__cuda_sm10x_tcgen05_guardrail_trap_col_being_dealloced_not_returned_by_alloc,@function
        .size           $__internal_0_$__cuda_sm10x_tcgen05_guardrail_trap_col_being_dealloced_not_returned_by_alloc,($__internal_1_$__cuda_sm10x_tcgen05_guardrail_trap_phase_invalid_during_alloc - $__internal_0_$__cuda_sm10x_tcgen05_guardrail_trap_col_being_dealloced_not_returned_by_alloc)
$__internal_0_$__cuda_sm10x_tcgen05_guardrail_trap_col_being_dealloced_not_returned_by_alloc:
[----:B------:R-:W-:Y:S05]  /*b670*/  BPT.TRAP 0x1 ;  /* 0x000000040000795c */ /* 0x000fea0000300000 */
[----:B------:R-:W-:-:S04]  /*b680*/  HFMA2 R3, -RZ, RZ, 0, 0 ;  /* 0x00000000ff037431 */ /* 0x000fc800000001ff */
[----:B------:R-:W-:Y:S05]  /*b690*/  RET.REL.NODEC R2 `(_ZN7cutlass13device_kernelINS_4gemm6kernel13GemmUniversalIN4cute5tupleIJiiiiEEENS1_10collective13CollectiveMmaINS1_35MainloopSm100TmaUmmaWarpSpecializedILi34ELi2ELi4ENS5_IJNS4_1CILi2EEENSA_ILi1EEESC_EEEEENS5_IJNSA_ILi256EEENSA_ILi112EEENSA_ILi32EEEEEENS_12float_e4m3_tENS5_IJlSC_lEEESJ_SK_NS4_8TiledMMAINS4_8MMA_AtomIJNS4_10MMA_TraitsINS4_25SM100_MMA_F8F6F4_2x1SM_SSEJSJ_SJ_fSF_SG_NS4_17integral_constantINS4_4UMMA5MajorELSR_0EEESS_NSP_INSQ_7ScaleInELST_0EEESU_EEEEEENS4_6LayoutINS5_IJSC_SC_SC_EEENS5_IJNSA_ILi0EEESZ_SZ_EEEEENS5_IJNS4_10UnderscoreES12_S12_EEEEENS4_18SM100_TMA_2SM_LOADENS4_14ComposedLayoutINS4_7SwizzleILi1ELi4ELi3EEENS4_18smem_ptr_flag_bitsILi8EEENSX_INS5_IJNSA_ILi8EEESH_EEENS5_IJSH_SC_EEEEEEEvNS4_8identityES15_S1F_vS1G_EENS_8epilogue10collective18CollectiveEpilogueINS1I_23Sm100TmaWarpSpecializedILi1ELi1ELi112ELb0ELb0EEEJNS5_IJNSA_ILi128EEESG_SH_EEENS5_IJNSX_IS1N_SC_EENSX_ISG_SC_EEEEESJ_SK_SJ_SK_NS1I_6fusion15FusionCallbacksIS1M_NS1S_17LinearCombinationISJ_fSJ_fLNS_15FloatRoundStyleE2EEES1O_S1R_JEEENS4_5SM1004TMEM4LOAD26SM100_TMEM_LOAD_32dp32b16xENS4_13SM90_TMA_LOADENS16_INS17_ILi0ELi4ELi3EEES1A_NSX_INS5_IJS1B_NSA_ILi16EEEEEENS5_IJS24_SC_EEEEEEENS4_39AutoVectorizingCopyWithAssumedAlignmentILi128EEENS4_14SM90_TMA_STOREES28_S2A_S2A_EEEvvEEEEvNT_6ParamsE) ;  /* 0xffffff4802587950 */ /* 0x000fea0003c3ffff */
        .weak           $__internal_1_$__cuda_sm10x_tcgen05_guardrail_trap_phase_invalid_during_alloc
        .type           $__internal_1_$__cuda_sm10x_tcgen05_guardrail_trap_phase_invalid_during_alloc,@function
        .size           $__internal_1_$__cuda_sm10x_tcgen05_guardrail_trap_phase_invalid_during_alloc,($__internal_2_$__cuda_sm10x_tcgen05_guardrail_trap_unallocated_columns_being_dealloced - $__internal_1_$__cuda_sm10x_tcgen05_guardrail_trap_phase_invalid_during_alloc)
$__internal_1_$__cuda_sm10x_tcgen05_guardrail_trap_phase_invalid_during_alloc:
[----:B------:R-:W-:Y:S05]  /*b6a0*/  BPT.TRAP 0x1 ;  /* 0x000000040000795c */ /* 0x000fea0000300000 */
[----:B------:R-:W-:-:S04]  /*b6b0*/  MOV R5, 0x0 ;  /* 0x0000000000057802 */ /* 0x000fc80000000f00 */
[----:B------:R-:W-:Y:S05]  /*b6c0*/  RET.REL.NODEC R4 `(_ZN7cutlass13device_kernelINS_4gemm6kernel13GemmUniversalIN4cute5tupleIJiiiiEEENS1_10collective13CollectiveMmaINS1_35MainloopSm100TmaUmmaWarpSpecializedILi34ELi2ELi4ENS5_IJNS4_1CILi2EEENSA_ILi1EEESC_EEEEENS5_IJNSA_ILi256EEENSA_ILi112EEENSA_ILi32EEEEEENS_12float_e4m3_tENS5_IJlSC_lEEESJ_SK_NS4_8TiledMMAINS4_8MMA_AtomIJNS4_10MMA_TraitsINS4_25SM100_MMA_F8F6F4_2x1SM_SSEJSJ_SJ_fSF_SG_NS4_17integral_constantINS4_4UMMA5MajorELSR_0EEESS_NSP_INSQ_7ScaleInELST_0EEESU_EEEEEENS4_6LayoutINS5_IJSC_SC_SC_EEENS5_IJNSA_ILi0EEESZ_SZ_EEEEENS5_IJNS4_10UnderscoreES12_S12_EEEEENS4_18SM100_TMA_2SM_LOADENS4_14ComposedLayoutINS4_7SwizzleILi1ELi4ELi3EEENS4_18smem_ptr_flag_bitsILi8EEENSX_INS5_IJNSA_ILi8EEESH_EEENS5_IJSH_SC_EEEEEEEvNS4_8identityES15_S1F_vS1G_EENS_8epilogue10collective18CollectiveEpilogueINS1I_23Sm100TmaWarpSpecializedILi1ELi1ELi112ELb0ELb0EEEJNS5_IJNSA_ILi128EEESG_SH_EEENS5_IJNSX_IS1N_SC_EENSX_ISG_SC_EEEEESJ_SK_SJ_SK_NS1I_6fusion15FusionCallbacksIS1M_NS1S_17LinearCombinationISJ_fSJ_fLNS_15FloatRoundStyleE2EEES1O_S1R_JEEENS4_5SM1004TMEM4LOAD26SM100_TMEM_LOAD_32dp32b16xENS4_13SM90_TMA_LOADENS16_INS17_ILi0ELi4ELi3EEES1A_NSX_INS5_IJS1B_NSA_ILi16EEEEEENS5_IJS24_SC_EEEEEEENS4_39AutoVectorizingCopyWithAssumedAlignmentILi128EEENS4_14SM90_TMA_STOREES28_S2A_S2A_EEEvvEEEEvNT_6ParamsE) ;  /* 0xffffff48044c7950 */ /* 0x000fea0003c3ffff */
        .weak           $__internal_2_$__cuda_sm10x_tcgen05_guardrail_trap_unallocated_columns_being_dealloced
        .type           $__internal_2_$__cuda_sm10x_tcgen05_guardrail_trap_unallocated_columns_being_dealloced,@function
        .size           $__internal_2_$__cuda_sm10x_tcgen05_guardrail_trap_unallocated_columns_being_dealloced,(.L_x_244 - $__internal_2_$__cuda_sm10x_tcgen05_guardrail_trap_unallocated_columns_being_dealloced)
$__internal_2_$__cuda_sm10x_tcgen05_guardrail_trap_unallocated_columns_being_dealloced:
[----:B------:R-:W-:Y:S05]  /*b6d0*/  BPT.TRAP 0x1 ;  /* 0x000000040000795c */ /* 0x000fea0000300000 */
[----:B------:R-:W-:-:S04]  /*b6e0*/  HFMA2 R3, -RZ, RZ, 0, 0 ;  /* 0x00000000ff037431 */ /* 0x000fc800000001ff */
[----:B------:R-:W-:Y:S05]  /*b6f0*/  RET.REL.NODEC R2 `(_ZN7cutlass13device_kernelINS_4gemm6kernel13GemmUniversalIN4cute5tupleIJiiiiEEENS1_10collective13CollectiveMmaINS1_35MainloopSm100TmaUmmaWarpSpecializedILi34ELi2ELi4ENS5_IJNS4_1CILi2EEENSA_ILi1EEESC_EEEEENS5_IJNSA_ILi256EEENSA_ILi112EEENSA_ILi32EEEEEENS_12float_e4m3_tENS5_IJlSC_lEEESJ_SK_NS4_8TiledMMAINS4_8MMA_AtomIJNS4_10MMA_TraitsINS4_25SM100_MMA_F8F6F4_2x1SM_SSEJSJ_SJ_fSF_SG_NS4_17integral_constantINS4_4UMMA5MajorELSR_0EEESS_NSP_INSQ_7ScaleInELST_0EEESU_EEEEEENS4_6LayoutINS5_IJSC_SC_SC_EEENS5_IJNSA_ILi0EEESZ_SZ_EEEEENS5_IJNS4_10UnderscoreES12_S12_EEEEENS4_18SM100_TMA_2SM_LOADENS4_14ComposedLayoutINS4_7SwizzleILi1ELi4ELi3EEENS4_18smem_ptr_flag_bitsILi8EEENSX_INS5_IJNSA_ILi8EEESH_EEENS5_IJSH_SC_EEEEEEEvNS4_8identityES15_S1F_vS1G_EENS_8epilogue10collective18CollectiveEpilogueINS1I_23Sm100TmaWarpSpecializedILi1ELi1ELi112ELb0ELb0EEEJNS5_IJNSA_ILi128EEESG_SH_EEENS5_IJNSX_IS1N_SC_EENSX_ISG_SC_EEEEESJ_SK_SJ_SK_NS1I_6fusion15FusionCallbacksIS1M_NS1S_17LinearCombinationISJ_fSJ_fLNS_15FloatRoundStyleE2EEES1O_S1R_JEEENS4_5SM1004TMEM4LOAD26SM100_TMEM_LOAD_32dp32b16xENS4_13SM90_TMA_LOADENS16_INS17_ILi0ELi4ELi3EEES1A_NSX_INS5_IJS1B_NSA_ILi16EEEEEENS5_IJS24_SC_EEEEEEENS4_39AutoVectorizingCopyWithAssumedAlignmentILi128EEENS4_14SM90_TMA_STOREES28_S2A_S2A_EEEvvEEEEvNT_6ParamsE) ;  /* 0xffffff4802407950 */ /* 0x000fea0003c3ffff */
.L_x_243:
[----:B------:R-:W-:-:S00]  /*b700*/  BRA `(.L_x_243) ;  /* 0xfffffffc00fc7947 */ /* 0x000fc0000383ffff */
[----:B------:R-:W-:-:S00]  /*b710*/  NOP ;  /* 0x0000000000007918 */ /* 0x000fc00000000000 */
        /* <DEDUP_REMOVED lines=14> */
.L_x_244:


//--------------------- .nv.global.init           --------------------------
	.section	.nv.global.init,"aw",@progbits
.nv.global.init:
	.type		$str$26,@object
	.size		$str$26,($str$25 - $str$26)
$str$26:
        /*0000*/ 	.byte	0x2f, 0x74, 0x6d, 0x70, 0x2f, 0x63, 0x75, 0x74, 0x6c, 0x61, 0x73, 0x73, 0x5f, 0x73, 0x77, 0x65
        /*0010*/ 	.byte	0x65, 0x70, 0x5f, 0x73, 0x72, 0x63, 0x2f, 0x69, 0x6e, 0x63, 0x6c, 0x75, 0x64, 0x65, 0x2f, 0x63
        /*0020*/ 	.byte	0x75, 0x74, 0x65, 0x2f, 0x61, 0x74, 0x6f, 0x6d, 0x2f, 0x63, 0x6f, 0x70, 0x79, 0x5f, 0x74, 0x72
        /*0030*/ 	.byte	0x61, 0x69, 0x74, 0x73, 0x5f, 0x73, 0x6d, 0x31, 0x30, 0x30, 0x2e, 0x68, 0x70, 0x70, 0x00
	.type		$str$25,@object
	.size		$str$25,(__unnamed_1 - $str$25)
$str$25:
        /*003f*/ 	.byte	0x28, 0x28, 0x75, 0x69, 0x6e, 0x74, 0x33, 0x32, 0x5f, 0x74, 0x28, 0x74, 0x68, 0x72, 0x65, 0x61
        /*004f*/ 	.byte	0x64, 0x49, 0x64, 0x78, 0x2e, 0x78, 0x29, 0x20, 0x2f, 0x20, 0x33, 0x32, 0x29, 0x20, 0x25, 0x20
        /*005f*/ 	.byte	0x34, 0x29, 0x20, 0x3d, 0x3d, 0x20, 0x28, 0x28, 0x28, 0x74, 0x6d, 0x65, 0x6d, 0x5f, 0x61, 0x64
        /*006f*/ 	.byte	0x64, 0x72, 0x20, 0x3e, 0x3e, 0x20, 0x31, 0x36, 0x29, 0x20, 0x2f, 0x20, 0x33, 0x32, 0x29, 0x20
        /*007f*/ 	.byte	0x25, 0x20, 0x34, 0x29, 0x00
	.type		__unnamed_1,@object
	.size		__unnamed_1,(.L_1 - __unnamed_1)
__unnamed_1:
        /*0084*/ 	.byte	0x63, 0x6f, 0x6e, 0x73, 0x74, 0x65, 0x78, 0x70, 0x72, 0x20, 0x76, 0x6f, 0x69, 0x64, 0x20, 0x63
        /* <DEDUP_REMOVED lines=36> */
        /*02d4*/ 	.byte	0x3a, 0x43, 0x3c, 0x30, 0x3e, 0x3e, 0x3e, 0x3e, 0x5d, 0x00
.L_1:


//--------------------- .nv.shared._ZN7cutlass13device_kernelINS_4gemm6kernel13GemmUniversalIN4cute5tupleIJiiiiEEENS1_10collective13CollectiveMmaINS1_35MainloopSm100TmaUmmaWarpSpecializedILi34ELi2ELi4ENS5_IJNS4_1CILi2EEENSA_ILi1EEESC_EEEEENS5_IJNSA_ILi256EEENSA_ILi112EEENSA_ILi32EEEEEENS_12float_e4m3_tENS5_IJlSC_lEEESJ_SK_NS4_8TiledMMAINS4_8MMA_AtomIJNS4_10MMA_TraitsINS4_25SM100_MMA_F8F6F4_2x1SM_SSEJSJ_SJ_fSF_SG_NS4_17integral_constantINS4_4UMMA5MajorELSR_0EEESS_NSP_INSQ_7ScaleInELST_0EEESU_EEEEEENS4_6LayoutINS5_IJSC_SC_SC_EEENS5_IJNSA_ILi0EEESZ_SZ_EEEEENS5_IJNS4_10UnderscoreES12_S12_EEEEENS4_18SM100_TMA_2SM_LOADENS4_14ComposedLayoutINS4_7SwizzleILi1ELi4ELi3EEENS4_18smem_ptr_flag_bitsILi8EEENSX_INS5_IJNSA_ILi8EEESH_EEENS5_IJSH_SC_EEEEEEEvNS4_8identityES15_S1F_vS1G_EENS_8epilogue10collective18CollectiveEpilogueINS1I_23Sm100TmaWarpSpecializedILi1ELi1ELi112ELb0ELb0EEEJNS5_IJNSA_ILi128EEESG_SH_EEENS5_IJNSX_IS1N_SC_EENSX_ISG_SC_EEEEESJ_SK_SJ_SK_NS1I_6fusion15FusionCallbacksIS1M_NS1S_17LinearCombinationISJ_fSJ_fLNS_15FloatRoundStyleE2EEES1O_S1R_JEEENS4_5SM1004TMEM4LOAD26SM100_TMEM_LOAD_32dp32b16xENS4_13SM90_TMA_LOADENS16_INS17_ILi0ELi4ELi3EEES1A_NSX_INS5_IJS1B_NSA_ILi16EEEEEENS5_IJS24_SC_EEEEEEENS4_39AutoVectorizingCopyWithAssumedAlignmentILi128EEENS4_14SM90_TMA_STOREES28_S2A_S2A_EEEvvEEEEvNT_6ParamsE --------------------------
	.section	.nv.shared._ZN7cutlass13device_kernelINS_4gemm6kernel13GemmUniversalIN4cute5tupleIJiiiiEEENS1_10collective13CollectiveMmaINS1_35MainloopSm100TmaUmmaWarpSpecializedILi34ELi2ELi4ENS5_IJNS4_1CILi2EEENSA_ILi1EEESC_EEEEENS5_IJNSA_ILi256EEENSA_ILi112EEENSA_ILi32EEEEEENS_12float_e4m3_tENS5_IJlSC_lEEESJ_SK_NS4_8TiledMMAINS4_8MMA_AtomIJNS4_10MMA_TraitsINS4_25SM100_MMA_F8F6F4_2x1SM_SSEJSJ_SJ_fSF_SG_NS4_17integral_constantINS4_4UMMA5MajorELSR_0EEESS_NSP_INSQ_7ScaleInELST_0EEESU_EEEEEENS4_6LayoutINS5_IJSC_SC_SC_EEENS5_IJNSA_ILi0EEESZ_SZ_EEEEENS5_IJNS4_10UnderscoreES12_S12_EEEEENS4_18SM100_TMA_2SM_LOADENS4_14ComposedLayoutINS4_7SwizzleILi1ELi4ELi3EEENS4_18smem_ptr_flag_bitsILi8EEENSX_INS5_IJNSA_ILi8EEESH_EEENS5_IJSH_SC_EEEEEEEvNS4_8identityES15_S1F_vS1G_EENS_8epilogue10collective18CollectiveEpilogueINS1I_23Sm100TmaWarpSpecializedILi1ELi1ELi112ELb0ELb0EEEJNS5_IJNSA_ILi128EEESG_SH_EEENS5_IJNSX_IS1N_SC_EENSX_ISG_SC_EEEEESJ_SK_SJ_SK_NS1I_6fusion15FusionCallbacksIS1M_NS1S_17LinearCombinationISJ_fSJ_fLNS_15FloatRoundStyleE2EEES1O_S1R_JEEENS4_5SM1004TMEM4LOAD26SM100_TMEM_LOAD_32dp32b16xENS4_13SM90_TMA_LOADENS16_INS17_ILi0ELi4ELi3EEES1A_NSX_INS5_IJS1B_NSA_ILi16EEEEEENS5_IJS24_SC_EEEEEEENS4_39AutoVectorizingCopyWithAssumedAlignmentILi128EEENS4_14SM90_TMA_STOREES28_S2A_S2A_EEEvvEEEEvNT_6ParamsE,"aw",@nobits
	.sectionflags	@""
	.align	16
	.zero		1024


//--------------------- .nv.shared.reserved.0     --------------------------
	.section	.nv.shared.reserved.0,"aw",@nobits
	.weak		__nv_reservedSMEM_offset_0_alias
	.size		__nv_reservedSMEM_offset_0_alias, 0, 64
	.other		__nv_reservedSMEM_offset_0_alias,@"STO_CUDA_RESERVED_SHARED STV_DEFAULT"
__nv_reservedSMEM_offset_0_alias:
	.zero		0
.nv.shared.reserved.0:
	.zero		64
	.weak		__nv_reservedSMEM_tcgen05_partition
	.type		__nv_reservedSMEM_tcgen05_partition,@object
	.size		__nv_reservedSMEM_tcgen05_partition,(.L_0 - __nv_reservedSMEM_tcgen05_partition)
__nv_reservedSMEM_tcgen05_partition:
	.zero		32
.L_0:


//--------------------- .nv.global                --------------------------
	.section	.nv.global,"aw",@nobits
.nv.global:
	.type		_ZN40_INTERNAL_63b452ce_4_k_cu_a8b60f21_248914cute1_E,@object
	.size		_ZN40_INTERNAL_63b452ce_4_k_cu_a8b60f21_248914cute1_E,(_ZN40_INTERNAL_63b452ce_4_k_cu_a8b60f21_248914cuda3std3__45__cpo6cbeginE - _ZN40_INTERNAL_63b452ce_4_k_cu_a8b60f21_248914cute1_E)
_ZN40_INTERNAL_63b452ce_4_k_cu_a8b60f21_248914cute1_E:
	.zero		1
	.type		_ZN40_INTERNAL_63b452ce_4_k_cu_a8b60f21_248914cuda3std3__45__cpo6cbeginE,@object
	.size		_ZN40_INTERNAL_63b452ce_4_k_cu_a8b60f21_248914cuda3std3__45__cpo6cbeginE,(_ZN40_INTERNAL_63b452ce_4_k_cu_a8b60f21_248914cuda3std3__48in_placeE - _ZN40_INTERNAL_63b452ce_4_k_cu_a8b60f21_248914cuda3std3__45__cpo6cbeginE)
_ZN40_INTERNAL_63b452ce_4_k_cu_a8b60f21_248914cuda3std3__45__cpo6cbeginE:
	.zero		1
	.type		_ZN40_INTERNAL_63b452ce_4_k_cu_a8b60f21_248914cuda3std3__48in_placeE,@object
	.size		_ZN40_INTERNAL_63b452ce_4_k_cu_a8b60f21_248914cuda3std3__48in_placeE,(_ZN40_INTERNAL_63b452ce_4_k_cu_a8b60f21_248914cuda3std6ranges3__45__cpo9iter_moveE - _ZN40_INTERNAL_63b452ce_4_k_cu_a8b60f21_248914cuda3std3__48in_placeE)
_ZN40_INTERNAL_63b452ce_4_k_cu_a8b60f21_248914cuda3std3__48in_placeE:
	.zero		1
	.type		_ZN40_INTERNAL_63b452ce_4_k_cu_a8b60f21_248914cuda3std6ranges3__45__cpo9iter_moveE,@object
	.size		_ZN40_INTERNAL_63b452ce_4_k_cu_a8b60f21_248914cuda3std6ranges3__45__cpo9iter_moveE,(_ZN40_INTERNAL_63b452ce_4_k_cu_a8b60f21_248914cuda3std3__45__cpo5beginE - _ZN40_INTERNAL_63b452ce_4_k_cu_a8b60f21_248914cuda3std6ranges3__45__cpo9iter_moveE)
_ZN40_INTERNAL_63b452ce_4_k_cu_a8b60f21_248914cuda3std6ranges3__45__cpo9iter_moveE:
	.zero		1
	.type		_ZN40_INTERNAL_63b452ce_4_k_cu_a8b60f21_248914cuda3std3__45__cpo5beginE,@object
	.size		_ZN40_INTERNAL_63b452ce_4_k_cu_a8b60f21_248914cuda3std3__45__cpo5beginE,(_ZN40_INTERNAL_63b452ce_4_k_cu_a8b60f21_248914cuda3std3__442_GLOBAL__N__63b452ce_4_k_cu_a8b60f21_248916ignoreE - _ZN40_INTERNAL_63b452ce_4_k_cu_a8b60f21_248914cuda3std3__45__cpo5beginE)
_ZN40_INTERNAL_63b452ce_4_k_cu_a8b60f21_248914cuda3std3__45__cpo5beginE:
	.zero		1
	.type		_ZN40_INTERNAL_63b452ce_4_k_cu_a8b60f21_248914cuda3std3__442_GLOBAL__N__63b452ce_4_k_cu_a8b60f21_248916ignoreE,@object
	.size		_ZN40_INTERNAL_63b452ce_4_k_cu_a8b60f21_248914cuda3std3__442_GLOBAL__N__63b452ce_4_k_cu_a8b60f21_248916ignoreE,(_ZN40_INTERNAL_63b452ce_4_k_cu_a8b60f21_248914cute7productE - _ZN40_INTERNAL_63b452ce_4_k_cu_a8b60f21_248914cuda3std3__442_GLOBAL__N__63b452ce_4_k_cu_a8b60f21_248916ignoreE)
_ZN40_INTERNAL_63b452ce_4_k_cu_a8b60f21_248914cuda3std3__442_GLOBAL__N__63b452ce_4_k_cu_a8b60f21_248916ignoreE:
	.zero		1
	.type		_ZN40_INTERNAL_63b452ce_4_k_cu_a8b60f21_248914cute7productE,@object
	.size		_ZN40_INTERNAL_63b452ce_4_k_cu_a8b60f21_248914cute7productE,(_ZN40_INTERNAL_63b452ce_4_k_cu_a8b60f21_248914cuda3std3__45__cpo3endE - _ZN40_INTERNAL_63b452ce_4_k_cu_a8b60f21_248914cute7productE)
_ZN40_INTERNAL_63b452ce_4_k_cu_a8b60f21_248914cute7productE:
	.zero		1
	.type		_ZN40_INTERNAL_63b452ce_4_k_cu_a8b60f21_248914cuda3std3__45__cpo3endE,@object
	.size		_ZN40_INTERNAL_63b452ce_4_k_cu_a8b60f21_248914cuda3std3__45__cpo3endE,(_ZN40_INTERNAL_63b452ce_4_k_cu_a8b60f21_248914cuda3std3__419piecewise_constructE - _ZN40_INTERNAL_63b452ce_4_k_cu_a8b60f21_248914cuda3std3__45__cpo3endE)
_ZN40_INTERNAL_63b452ce_4_k_cu_a8b60f21_248914cuda3std3__45__cpo3endE:
	.zero		1
	.type		_ZN40_INTERNAL_63b452ce_4_k_cu_a8b60f21_248914cuda3std3__419piecewise_constructE,@object
	.size		_ZN40_INTERNAL_63b452ce_4_k_cu_a8b60f21_248914cuda3std3__419piecewise_constructE,(_ZN40_INTERNAL_63b452ce_4_k_cu_a8b60f21_248914cuda3std3__45__cpo4cendE - _ZN40_INTERNAL_63b452ce_4_k_cu_a8b60f21_248914cuda3std3__419piecewise_constructE)
_ZN40_INTERNAL_63b452ce_4_k_cu_a8b60f21_248914cuda3std3__419piecewise_constructE:
	.zero		1
	.type		_ZN40_INTERNAL_63b452ce_4_k_cu_a8b60f21_248914cuda3std3__45__cpo4cendE,@object
	.size		_ZN40_INTERNAL_63b452ce_4_k_cu_a8b60f21_248914cuda3std3__45__cpo4cendE,(_ZN40_INTERNAL_63b452ce_4_k_cu_a8b60f21_248914cuda3std6ranges3__45__cpo4swapE - _ZN40_INTERNAL_63b452ce_4_k_cu_a8b60f21_248914cuda3std3__45__cpo4cendE)
_ZN40_INTERNAL_63b452ce_4_k_cu_a8b60f21_248914cuda3std3__45__cpo4cendE:
	.zero		1
	.type		_ZN40_INTERNAL_63b452ce_4_k_cu_a8b60f21_248914cuda3std6ranges3__45__cpo4swapE,@object
	.size		_ZN40_INTERNAL_63b452ce_4_k_cu_a8b60f21_248914cuda3std6ranges3__45__cpo4swapE,(.L_9 - _ZN40_INTERNAL_63b452ce_4_k_cu_a8b60f21_248914cuda3std6ranges3__45__cpo4swapE)
_ZN40_INTERNAL_63b452ce_4_k_cu_a8b60f21_248914cuda3std6ranges3__45__cpo4swapE:
	.zero		1
.L_9:


//--------------------- .nv.constant0._ZN7cutlass13device_kernelINS_4gemm6kernel13GemmUniversalIN4cute5tupleIJiiiiEEENS1_10collective13CollectiveMmaINS1_35MainloopSm100TmaUmmaWarpSpecializedILi34ELi2ELi4ENS5_IJNS4_1CILi2EEENSA_ILi1EEESC_EEEEENS5_IJNSA_ILi256EEENSA_ILi112EEENSA_ILi32EEEEEENS_12float_e4m3_tENS5_IJlSC_lEEESJ_SK_NS4_8TiledMMAINS4_8MMA_AtomIJNS4_10MMA_TraitsINS4_25SM100_MMA_F8F6F4_2x1SM_SSEJSJ_SJ_fSF_SG_NS4_17integral_constantINS4_4UMMA5MajorELSR_0EEESS_NSP_INSQ_7ScaleInELST_0EEESU_EEEEEENS4_6LayoutINS5_IJSC_SC_SC_EEENS5_IJNSA_ILi0EEESZ_SZ_EEEEENS5_IJNS4_10UnderscoreES12_S12_EEEEENS4_18SM100_TMA_2SM_LOADENS4_14ComposedLayoutINS4_7SwizzleILi1ELi4ELi3EEENS4_18smem_ptr_flag_bitsILi8EEENSX_INS5_IJNSA_ILi8EEESH_EEENS5_IJSH_SC_EEEEEEEvNS4_8identityES15_S1F_vS1G_EENS_8epilogue10collective18CollectiveEpilogueINS1I_23Sm100TmaWarpSpecializedILi1ELi1ELi112ELb0ELb0EEEJNS5_IJNSA_ILi128EEESG_SH_EEENS5_IJNSX_IS1N_SC_EENSX_ISG_SC_EEEEESJ_SK_SJ_SK_NS1I_6fusion15FusionCallbacksIS1M_NS1S_17LinearCombinationISJ_fSJ_fLNS_15FloatRoundStyleE2EEES1O_S1R_JEEENS4_5SM1004TMEM4LOAD26SM100_TMEM_LOAD_32dp32b16xENS4_13SM90_TMA_LOADENS16_INS17_ILi0ELi4ELi3EEES1A_NSX_INS5_IJS1B_NSA_ILi16EEEEEENS5_IJS24_SC_EEEEEEENS4_39AutoVectorizingCopyWithAssumedAlignmentILi128EEENS4_14SM90_TMA_STOREES28_S2A_S2A_EEEvvEEEEvNT_6ParamsE --------------------------
	.section	.nv.constant0._ZN7cutlass13device_kernelINS_4gemm6kernel13GemmUniversalIN4cute5tupleIJiiiiEEENS1_10collective13CollectiveMmaINS1_35MainloopSm100TmaUmmaWarpSpecializedILi34ELi2ELi4ENS5_IJNS4_1CILi2EEENSA_ILi1EEESC_EEEEENS5_IJNSA_ILi256EEENSA_ILi112EEENSA_ILi32EEEEEENS_12float_e4m3_tENS5_IJlSC_lEEESJ_SK_NS4_8TiledMMAINS4_8MMA_AtomIJNS4_10MMA_TraitsINS4_25SM100_MMA_F8F6F4_2x1SM_SSEJSJ_SJ_fSF_SG_NS4_17integral_constantINS4_4UMMA5MajorELSR_0EEESS_NSP_INSQ_7ScaleInELST_0EEESU_EEEEEENS4_6LayoutINS5_IJSC_SC_SC_EEENS5_IJNSA_ILi0EEESZ_SZ_EEEEENS5_IJNS4_10UnderscoreES12_S12_EEEEENS4_18SM100_TMA_2SM_LOADENS4_14ComposedLayoutINS4_7SwizzleILi1ELi4ELi3EEENS4_18smem_ptr_flag_bitsILi8EEENSX_INS5_IJNSA_ILi8EEESH_EEENS5_IJSH_SC_EEEEEEEvNS4_8identityES15_S1F_vS1G_EENS_8epilogue10collective18CollectiveEpilogueINS1I_23Sm100TmaWarpSpecializedILi1ELi1ELi112ELb0ELb0EEEJNS5_IJNSA_ILi128EEESG_SH_EEENS5_IJNSX_IS1N_SC_EENSX_ISG_SC_EEEEESJ_SK_SJ_SK_NS1I_6fusion15FusionCallbacksIS1M_NS1S_17LinearCombinationISJ_fSJ_fLNS_15FloatRoundStyleE2EEES1O_S1R_JEEENS4_5SM1004TMEM4LOAD26SM100_TMEM_LOAD_32dp32b16xENS4_13SM90_TMA_LOADENS16_INS17_ILi0ELi4ELi3EEES1A_NSX_INS5_IJS1B_NSA_ILi16EEEEEENS5_IJS24_SC_EEEEEEENS4_39AutoVectorizingCopyWithAssumedAlignmentILi128EEENS4_14SM90_TMA_STOREES28_S2A_S2A_EEEvvEEEEvNT_6ParamsE,"a",@progbits
	.sectionflags	@""
	.align	4
.nv.constant0._ZN7cutlass13device_kernelINS_4gemm6kernel13GemmUniversalIN4cute5tupleIJiiiiEEENS1_10collective13CollectiveMmaINS1_35MainloopSm100TmaUmmaWarpSpecializedILi34ELi2ELi4ENS5_IJNS4_1CILi2EEENSA_ILi1EEESC_EEEEENS5_IJNSA_ILi256EEENSA_ILi112EEENSA_ILi32EEEEEENS_12float_e4m3_tENS5_IJlSC_lEEESJ_SK_NS4_8TiledMMAINS4_8MMA_AtomIJNS4_10MMA_TraitsINS4_25SM100_MMA_F8F6F4_2x1SM_SSEJSJ_SJ_fSF_SG_NS4_17integral_constantINS4_4UMMA5MajorELSR_0EEESS_NSP_INSQ_7ScaleInELST_0EEESU_EEEEEENS4_6LayoutINS5_IJSC_SC_SC_EEENS5_IJNSA_ILi0EEESZ_SZ_EEEEENS5_IJNS4_10UnderscoreES12_S12_EEEEENS4_18SM100_TMA_2SM_LOADENS4_14ComposedLayoutINS4_7SwizzleILi1ELi4ELi3EEENS4_18smem_ptr_flag_bitsILi8EEENSX_INS5_IJNSA_ILi8EEESH_EEENS5_IJSH_SC_EEEEEEEvNS4_8identityES15_S1F_vS1G_EENS_8epilogue10collective18CollectiveEpilogueINS1I_23Sm100TmaWarpSpecializedILi1ELi1ELi112ELb0ELb0EEEJNS5_IJNSA_ILi128EEESG_SH_EEENS5_IJNSX_IS1N_SC_EENSX_ISG_SC_EEEEESJ_SK_SJ_SK_NS1I_6fusion15FusionCallbacksIS1M_NS1S_17LinearCombinationISJ_fSJ_fLNS_15FloatRoundStyleE2EEES1O_S1R_JEEENS4_5SM1004TMEM4LOAD26SM100_TMEM_LOAD_32dp32b16xENS4_13SM90_TMA_LOADENS16_INS17_ILi0ELi4ELi3EEES1A_NSX_INS5_IJS1B_NSA_ILi16EEEEEENS5_IJS24_SC_EEEEEEENS4_39AutoVectorizingCopyWithAssumedAlignmentILi128EEENS4_14SM90_TMA_STOREES28_S2A_S2A_EEEvvEEEEvNT_6ParamsE:
	.zero		2944


//--------------------- SYMBOLS --------------------------

	.type		.nv.reservedSmem.offset0,@object
	.size		.nv.reservedSmem.offset0,0x4
	.type		.nv.reservedSmem.cap,@object
	.size		.nv.reservedSmem.cap,0x4
	.type		__assertfail,@function
